	.target	sm_90a

	.elftype	@"ET_EXEC"


//--------------------- .note.nv.tkinfo           --------------------------
	.section	.note.nv.tkinfo,"",@"SHT_NOTE"
	.sectionflags	@"SHF_NOTE_NV_TKINFO"
	.tkinfo
        /*0018*/ 	.word	0x00000002
        /*0030*/ 	.string	""
        /*0030*/ 	.string	"ptxas"
        /*0030*/ 	.string	"Cuda compilation tools, release 13.0, V13.0.88"
        /*0030*/ 	.string	"Build cuda_13.0.r13.0/compiler.36424714_0"
        /*0030*/ 	.string	"-arch sm_90a -m 64 "



//--------------------- .note.nv.cuinfo           --------------------------
	.section	.note.nv.cuinfo,"",@"SHT_NOTE"
	.sectionflags	@"SHF_NOTE_NV_CUINFO"
        /*0018*/ 	.short	0x0002
        /*001a*/ 	.short	0x005a
        /*001c*/ 	.short	0x0082
	.zero		2


//--------------------- .nv.info                  --------------------------
	.section	.nv.info,"",@"SHT_CUDA_INFO"
	.align	4


	//----- nvinfo : EIATTR_REGCOUNT
	.align		4
        /*0000*/ 	.byte	0x04, 0x2f
        /*0002*/ 	.short	(.L_15 - .L_14)
	.align		4
.L_14:
        /*0004*/ 	.word	index@(_ZN7cutlass13device_kernelINS_4gemm6kernel13GemmUniversalIN4cute5tupleIJiiiiEEENS1_10collective13CollectiveMmaINS1_34MainloopSm90TmaGmmaWarpSpecializedILi3ENS5_IJNS4_1CILi2EEENSA_ILi4EEENSA_ILi1EEEEEENS1_35KernelTmaWarpSpecializedCooperativeEEENS5_IJNSA_ILi256EEESH_NSA_ILi32EEEEEENS_10tfloat32_tENS5_IJlSD_lEEESK_SL_NS4_8TiledMMAINS4_8MMA_AtomIJNS4_4SM904GMMA30MMA_64x256x8_F32TF32TF32_SS_TNILNSP_7ScaleInE1ELSR_1EEEEEENS4_6LayoutINS5_IJSB_SD_SD_EEENS5_IJSD_NSA_ILi0EEESW_EEEEENS5_IJNS4_10UnderscoreESZ_SZ_EEEEENS4_23SM90_TMA_LOAD_MULTICASTENS4_14ComposedLayoutINS4_7SwizzleILi3ELi4ELi3EEENS4_18smem_ptr_flag_bitsILi32EEENSU_INS5_IJNSA_ILi8EEESI_EEENS5_IJSI_SD_EEEEEEEvNS4_8identityES12_S1C_vS1D_EENS_8epilogue10collective6detail29Sm90TmaWarpSpecializedAdapterINS1G_15DefaultEpilogueISK_SL_SL_NS1F_6thread17LinearCombinationISK_Li1EffLNS1K_9ScaleType4KindE0ELNS_15FloatRoundStyleE2ESK_EENS1_15EpilogueDefaultEEEEEvvEEEEvNT_6ParamsE)
        /*0008*/ 	.word	0x000000a8


	//----- nvinfo : EIATTR_FRAME_SIZE
	.align		4
.L_15:
        /*000c*/ 	.byte	0x04, 0x11
        /*000e*/ 	.short	(.L_17 - .L_16)
	.align		4
.L_16:
        /*0010*/ 	.word	index@(_ZN7cutlass13device_kernelINS_4gemm6kernel13GemmUniversalIN4cute5tupleIJiiiiEEENS1_10collective13CollectiveMmaINS1_34MainloopSm90TmaGmmaWarpSpecializedILi3ENS5_IJNS4_1CILi2EEENSA_ILi4EEENSA_ILi1EEEEEENS1_35KernelTmaWarpSpecializedCooperativeEEENS5_IJNSA_ILi256EEESH_NSA_ILi32EEEEEENS_10tfloat32_tENS5_IJlSD_lEEESK_SL_NS4_8TiledMMAINS4_8MMA_AtomIJNS4_4SM904GMMA30MMA_64x256x8_F32TF32TF32_SS_TNILNSP_7ScaleInE1ELSR_1EEEEEENS4_6LayoutINS5_IJSB_SD_SD_EEENS5_IJSD_NSA_ILi0EEESW_EEEEENS5_IJNS4_10UnderscoreESZ_SZ_EEEEENS4_23SM90_TMA_LOAD_MULTICASTENS4_14ComposedLayoutINS4_7SwizzleILi3ELi4ELi3EEENS4_18smem_ptr_flag_bitsILi32EEENSU_INS5_IJNSA_ILi8EEESI_EEENS5_IJSI_SD_EEEEEEEvNS4_8identityES12_S1C_vS1D_EENS_8epilogue10collective6detail29Sm90TmaWarpSpecializedAdapterINS1G_15DefaultEpilogueISK_SL_SL_NS1F_6thread17LinearCombinationISK_Li1EffLNS1K_9ScaleType4KindE0ELNS_15FloatRoundStyleE2ESK_EENS1_15EpilogueDefaultEEEEEvvEEEEvNT_6ParamsE)
        /*0014*/ 	.word	0x00000788


	//----- nvinfo : EIATTR_MIN_STACK_SIZE
	.align		4
.L_17:
        /*0018*/ 	.byte	0x04, 0x12
        /*001a*/ 	.short	(.L_19 - .L_18)
	.align		4
.L_18:
        /*001c*/ 	.word	index@(_ZN7cutlass13device_kernelINS_4gemm6kernel13GemmUniversalIN4cute5tupleIJiiiiEEENS1_10collective13CollectiveMmaINS1_34MainloopSm90TmaGmmaWarpSpecializedILi3ENS5_IJNS4_1CILi2EEENSA_ILi4EEENSA_ILi1EEEEEENS1_35KernelTmaWarpSpecializedCooperativeEEENS5_IJNSA_ILi256EEESH_NSA_ILi32EEEEEENS_10tfloat32_tENS5_IJlSD_lEEESK_SL_NS4_8TiledMMAINS4_8MMA_AtomIJNS4_4SM904GMMA30MMA_64x256x8_F32TF32TF32_SS_TNILNSP_7ScaleInE1ELSR_1EEEEEENS4_6LayoutINS5_IJSB_SD_SD_EEENS5_IJSD_NSA_ILi0EEESW_EEEEENS5_IJNS4_10UnderscoreESZ_SZ_EEEEENS4_23SM90_TMA_LOAD_MULTICASTENS4_14ComposedLayoutINS4_7SwizzleILi3ELi4ELi3EEENS4_18smem_ptr_flag_bitsILi32EEENSU_INS5_IJNSA_ILi8EEESI_EEENS5_IJSI_SD_EEEEEEEvNS4_8identityES12_S1C_vS1D_EENS_8epilogue10collective6detail29Sm90TmaWarpSpecializedAdapterINS1G_15DefaultEpilogueISK_SL_SL_NS1F_6thread17LinearCombinationISK_Li1EffLNS1K_9ScaleType4KindE0ELNS_15FloatRoundStyleE2ESK_EENS1_15EpilogueDefaultEEEEEvvEEEEvNT_6ParamsE)
        /*0020*/ 	.word	0x00000788
.L_19:


//--------------------- .nv.compat                --------------------------
	.section	.nv.compat,"",@"SHT_CUDA_COMPAT_INFO"
	.align	4
        /*0000*/ 	.byte	0x02, 0x09, 0x01, 0x00, 0x02, 0x02, 0x04, 0x00, 0x02, 0x05, 0x05, 0x00, 0x03, 0x07, 0x01, 0x01
        /*0010*/ 	.byte	0x02, 0x03, 0x01, 0x00, 0x02, 0x06, 0x01, 0x00, 0x04, 0x0b, 0x08, 0x00, 0x00, 0x00, 0x00, 0x00
        /*0020*/ 	.byte	0x00, 0x00, 0x00, 0x00


//--------------------- .nv.info._ZN7cutlass13device_kernelINS_4gemm6kernel13GemmUniversalIN4cute5tupleIJiiiiEEENS1_10collective13CollectiveMmaINS1_34MainloopSm90TmaGmmaWarpSpecializedILi3ENS5_IJNS4_1CILi2EEENSA_ILi4EEENSA_ILi1EEEEEENS1_35KernelTmaWarpSpecializedCooperativeEEENS5_IJNSA_ILi256EEESH_NSA_ILi32EEEEEENS_10tfloat32_tENS5_IJlSD_lEEESK_SL_NS4_8TiledMMAINS4_8MMA_AtomIJNS4_4SM904GMMA30MMA_64x256x8_F32TF32TF32_SS_TNILNSP_7ScaleInE1ELSR_1EEEEEENS4_6LayoutINS5_IJSB_SD_SD_EEENS5_IJSD_NSA_ILi0EEESW_EEEEENS5_IJNS4_10UnderscoreESZ_SZ_EEEEENS4_23SM90_TMA_LOAD_MULTICASTENS4_14ComposedLayoutINS4_7SwizzleILi3ELi4ELi3EEENS4_18smem_ptr_flag_bitsILi32EEENSU_INS5_IJNSA_ILi8EEESI_EEENS5_IJSI_SD_EEEEEEEvNS4_8identityES12_S1C_vS1D_EENS_8epilogue10collective6detail29Sm90TmaWarpSpecializedAdapterINS1G_15DefaultEpilogueISK_SL_SL_NS1F_6thread17LinearCombinationISK_Li1EffLNS1K_9ScaleType4KindE0ELNS_15FloatRoundStyleE2ESK_EENS1_15EpilogueDefaultEEEEEvvEEEEvNT_6ParamsE --------------------------
	.section	.nv.info._ZN7cutlass13device_kernelINS_4gemm6kernel13GemmUniversalIN4cute5tupleIJiiiiEEENS1_10collective13CollectiveMmaINS1_34MainloopSm90TmaGmmaWarpSpecializedILi3ENS5_IJNS4_1CILi2EEENSA_ILi4EEENSA_ILi1EEEEEENS1_35KernelTmaWarpSpecializedCooperativeEEENS5_IJNSA_ILi256EEESH_NSA_ILi32EEEEEENS_10tfloat32_tENS5_IJlSD_lEEESK_SL_NS4_8TiledMMAINS4_8MMA_AtomIJNS4_4SM904GMMA30MMA_64x256x8_F32TF32TF32_SS_TNILNSP_7ScaleInE1ELSR_1EEEEEENS4_6LayoutINS5_IJSB_SD_SD_EEENS5_IJSD_NSA_ILi0EEESW_EEEEENS5_IJNS4_10UnderscoreESZ_SZ_EEEEENS4_23SM90_TMA_LOAD_MULTICASTENS4_14ComposedLayoutINS4_7SwizzleILi3ELi4ELi3EEENS4_18smem_ptr_flag_bitsILi32EEENSU_INS5_IJNSA_ILi8EEESI_EEENS5_IJSI_SD_EEEEEEEvNS4_8identityES12_S1C_vS1D_EENS_8epilogue10collective6detail29Sm90TmaWarpSpecializedAdapterINS1G_15DefaultEpilogueISK_SL_SL_NS1F_6thread17LinearCombinationISK_Li1EffLNS1K_9ScaleType4KindE0ELNS_15FloatRoundStyleE2ESK_EENS1_15EpilogueDefaultEEEEEvvEEEEvNT_6ParamsE,"",@"SHT_CUDA_INFO"
	.sectionflags	@""
	.align	4


	//----- nvinfo : EIATTR_CUDA_API_VERSION
	.align		4
        /*0000*/ 	.byte	0x04, 0x37
        /*0002*/ 	.short	(.L_21 - .L_20)
.L_20:
        /*0004*/ 	.word	0x00000082


	//----- nvinfo : EIATTR_KPARAM_INFO
	.align		4
.L_21:
        /*0008*/ 	.byte	0x04, 0x17
        /*000a*/ 	.short	(.L_23 - .L_22)
.L_22:
        /*000c*/ 	.word	0x00000000
        /*0010*/ 	.short	0x0000
        /*0012*/ 	.short	0x0070
        /*0014*/ 	.byte	0x00, 0xf0, 0x01, 0x10


	//----- nvinfo : EIATTR_SPARSE_MMA_MASK
	.align		4
.L_23:
        /*0018*/ 	.byte	0x03, 0x50
        /*001a*/ 	.short	0x0000


	//----- nvinfo : EIATTR_MAXREG_COUNT
	.align		4
        /*001c*/ 	.byte	0x03, 0x1b
        /*001e*/ 	.short	0x00a8


	//----- nvinfo : EIATTR_NUM_BARRIERS
	.align		4
        /*0020*/ 	.byte	0x02, 0x4c
        /*0022*/ 	.byte	0x01
	.zero		1


	//----- nvinfo : EIATTR_EXTERNS
	.align		4
        /*0024*/ 	.byte	0x04, 0x0f
        /*0026*/ 	.short	(.L_25 - .L_24)


	//   ....[0]....
	.align		4
.L_24:
        /*0028*/ 	.word	index@(__assertfail)


	//----- nvinfo : EIATTR_ANNOTATIONS
	.align		4
.L_25:
        /*002c*/ 	.byte	0x04, 0x55
        /*002e*/ 	.short	(.L_27 - .L_26)


	//   ....[0]....
.L_26:
        /*0030*/ 	.word	0x00000001
        /*0034*/ 	.byte	0xe0, 0x09, 0x00, 0x00, 0x01, 0x00, 0x00, 0x00, 0xf0, 0x09, 0x00, 0x00, 0x01, 0x00, 0x00, 0x00
        /* <DEDUP_REMOVED lines=716> */
        /*2d04*/ 	.byte	0xe0, 0xa8, 0x01, 0x00, 0x01, 0x00, 0x00, 0x00, 0x00, 0xa9, 0x01, 0x00


	//----- nvinfo : EIATTR_MERCURY_ISA_VERSION
	.align		4
.L_27:
        /*2d10*/ 	.byte	0x03, 0x5f
        /*2d12*/ 	.short	0x0101


	//----- nvinfo : EIATTR_INT_WARP_WIDE_INSTR_OFFSETS
	.align		4
        /*2d14*/ 	.byte	0x04, 0x31
        /*2d16*/ 	.short	(.L_29 - .L_28)


	//   ....[0]....
.L_28:
        /*2d18*/ 	.word	0x00000560


	//   ....[1]....
        /*2d1c*/ 	.word	0x00000570


	//   ....[2]....
        /*2d20*/ 	.word	0x000006e0


	//----- nvinfo : EIATTR_COOP_GROUP_MASK_REGIDS
	.align		4
.L_29:
        /*2d24*/ 	.byte	0x04, 0x29
        /*2d26*/ 	.short	(.L_31 - .L_30)


	//   ....[0]....
.L_30:
        /*2d28*/ 	.word	0xffffffff


	//   ....[1]....
        /*2d2c*/ 	.word	0xffffffff


	//   ....[2]....
        /*2d30*/ 	.word	0xffffffff


	//   ....[3]....
        /*2d34*/ 	.word	0xffffffff


	//   ....[4]....
        /*2d38*/ 	.word	0xffffffff


	//   ....[5]....
        /*2d3c*/ 	.word	0xffffffff


	//----- nvinfo : EIATTR_COOP_GROUP_INSTR_OFFSETS
	.align		4
.L_31:
        /*2d40*/ 	.byte	0x04, 0x28
        /*2d42*/ 	.short	(.L_33 - .L_32)


	//   ....[0]....
.L_32:
        /*2d44*/ 	.word	0x00000070


	//   ....[1]....
        /*2d48*/ 	.word	0x00000080


	//   ....[2]....
        /*2d4c*/ 	.word	0x000001a0


	//   ....[3]....
        /*2d50*/ 	.word	0x000003b0


	//   ....[4]....
        /*2d54*/ 	.word	0x00000820


	//   ....[5]....
        /*2d58*/ 	.word	0x000013f0


	//----- nvinfo : EIATTR_REG_RECONFIG
	.align		4
.L_33:
        /*2d5c*/ 	.byte	0x01, 0x54
	.zero		2


	//----- nvinfo : EIATTR_SYSCALL_OFFSETS
	.align		4
        /*2d60*/ 	.byte	0x04, 0x46
        /*2d62*/ 	.short	(.L_35 - .L_34)


	//   ....[0]....
.L_34:
        /*2d64*/ 	.word	0x000015a0


	//----- nvinfo : EIATTR_MBARRIER_INSTR_OFFSETS
	.align		4
.L_35:
        /*2d68*/ 	.byte	0x04, 0x39
        /*2d6a*/ 	.short	(.L_37 - .L_36)


	//   ....[0]....
.L_36:
        /*2d6c*/ 	.word	0x00000320
        /*2d70*/ 	.word	0x000000ff
        /*2d74*/ 	.word	0x00000000
        /*2d78*/ 	.short	0x0100
        /*2d7a*/ 	.byte	0x08
	.zero		1


	//   ....[1]....
        /*2d7c*/ 	.word	0x00000330
        /*2d80*/ 	.word	0x000000ff
        /*2d84*/ 	.word	0x00000018
        /*2d88*/ 	.short	0x0100
        /*2d8a*/ 	.byte	0x08
	.zero		1


	//   ....[2]....
        /*2d8c*/ 	.word	0x00000340
        /*2d90*/ 	.word	0x000000ff
        /*2d94*/ 	.word	0x00000008
        /*2d98*/ 	.short	0x0100
        /*2d9a*/ 	.byte	0x08
	.zero		1


	//   ....[3]....
        /*2d9c*/ 	.word	0x00000350
        /*2da0*/ 	.word	0x000000ff
        /*2da4*/ 	.word	0x00000020
        /*2da8*/ 	.short	0x0100
        /*2daa*/ 	.byte	0x08
	.zero		1


	//   ....[4]....
        /*2dac*/ 	.word	0x00000360
        /*2db0*/ 	.word	0x000000ff
        /*2db4*/ 	.word	0x00000010
        /*2db8*/ 	.short	0x0100
        /*2dba*/ 	.byte	0x08
	.zero		1


	//   ....[5]....
        /*2dbc*/ 	.word	0x00000370
        /*2dc0*/ 	.word	0x000000ff
        /*2dc4*/ 	.word	0x00000028
        /*2dc8*/ 	.short	0x0100
        /*2dca*/ 	.byte	0x08
	.zero		1


	//   ....[6]....
        /*2dcc*/ 	.word	0x00000750
        /*2dd0*/ 	.word	0x000000ff
        /*2dd4*/ 	.word	0x00000040
        /*2dd8*/ 	.short	0x0100
        /*2dda*/ 	.byte	0x06
	.zero		1


	//   ....[7]....
        /*2ddc*/ 	.word	0x00000780
        /*2de0*/ 	.word	0x000000ff
        /*2de4*/ 	.word	0x00000048
        /*2de8*/ 	.short	0x0100
        /*2dea*/ 	.byte	0x06
	.zero		1


	//   ....[8]....
        /*2dec*/ 	.word	0x00001680
        /*2df0*/ 	.word	0x00000004
        /*2df4*/ 	.word	0x00000000
        /*2df8*/ 	.short	0x010a
        /*2dfa*/ 	.byte	0x3f
	.zero		1


	//   ....[9]....
        /*2dfc*/ 	.word	0x000016c0
        /*2e00*/ 	.word	0x00000004
        /*2e04*/ 	.word	0x00000000
        /*2e08*/ 	.short	0x010a
        /*2e0a*/ 	.byte	0x3f
	.zero		1


	//   ....[10]....
        /*2e0c*/ 	.word	0x00004d10
        /*2e10*/ 	.word	0x00000004
        /*2e14*/ 	.word	0x00000000
        /*2e18*/ 	.short	0x010a
        /*2e1a*/ 	.byte	0x3f
	.zero		1


	//   ....[11]....
        /*2e1c*/ 	.word	0x00004d50
        /*2e20*/ 	.word	0x00000004
        /*2e24*/ 	.word	0x00000000
        /*2e28*/ 	.short	0x010a
        /*2e2a*/ 	.byte	0x3f
	.zero		1


	//   ....[12]....
        /*2e2c*/ 	.word	0x00008e40
        /*2e30*/ 	.word	0x00000004
        /*2e34*/ 	.word	0x00000000
        /*2e38*/ 	.short	0x0101
        /*2e3a*/ 	.byte	0x3f
	.zero		1


	//   ....[13]....
        /*2e3c*/ 	.word	0x00009060
        /*2e40*/ 	.word	0x00000000
        /*2e44*/ 	.word	0x00000000
        /*2e48*/ 	.short	0x0101
        /*2e4a*/ 	.byte	0x3f
	.zero		1


	//   ....[14]....
        /*2e4c*/ 	.word	0x0001a440
        /*2e50*/ 	.word	0x0000000a
        /*2e54*/ 	.word	0x00000018
        /*2e58*/ 	.short	0x010a
        /*2e5a*/ 	.byte	0x3f
	.zero		1


	//   ....[15]....
        /*2e5c*/ 	.word	0x0001a800
        /*2e60*/ 	.word	0x00000002
        /*2e64*/ 	.word	0x00000048
        /*2e68*/ 	.short	0x0101
        /*2e6a*/ 	.byte	0x3f
	.zero		1


	//   ....[16]....
        /*2e6c*/ 	.word	0x0001b000
        /*2e70*/ 	.word	0x00000005
        /*2e74*/ 	.word	0x00000000
        /*2e78*/ 	.short	0x010a
        /*2e7a*/ 	.byte	0x3f
	.zero		1


	//   ....[17]....
        /*2e7c*/ 	.word	0x0001b090
        /*2e80*/ 	.word	0x00000007
        /*2e84*/ 	.word	0x00000000
        /*2e88*/ 	.short	0x010a
        /*2e8a*/ 	.byte	0x3f
	.zero		1


	//   ....[18]....
        /*2e8c*/ 	.word	0x0001b120
        /*2e90*/ 	.word	0x00000003
        /*2e94*/ 	.word	0x00000000
        /*2e98*/ 	.short	0x010a
        /*2e9a*/ 	.byte	0x3f
	.zero		1


	//   ....[19]....
        /*2e9c*/ 	.word	0x0001b180
        /*2ea0*/ 	.word	0x00000004
        /*2ea4*/ 	.word	0x00000000
        /*2ea8*/ 	.short	0x010a
        /*2eaa*/ 	.byte	0x3f
	.zero		1


	//   ....[20]....
        /*2eac*/ 	.word	0x0001b1d0
        /*2eb0*/ 	.word	0x00000004
        /*2eb4*/ 	.word	0x00000000
        /*2eb8*/ 	.short	0x010a
        /*2eba*/ 	.byte	0x3f
	.zero		1


	//   ....[21]....
        /*2ebc*/ 	.word	0x0001b2a0
        /*2ec0*/ 	.word	0x0000000a
        /*2ec4*/ 	.word	0x00000018
        /*2ec8*/ 	.short	0x010a
        /*2eca*/ 	.byte	0x3f
	.zero		1


	//   ....[22]....
        /*2ecc*/ 	.word	0x0001b370
        /*2ed0*/ 	.word	0x00000005
        /*2ed4*/ 	.word	0x00000000
        /*2ed8*/ 	.short	0x010a
        /*2eda*/ 	.byte	0x3f
	.zero		1


	//   ....[23]....
        /*2edc*/ 	.word	0x0001b3c0
        /*2ee0*/ 	.word	0x00000007
        /*2ee4*/ 	.word	0x00000000
        /*2ee8*/ 	.short	0x010a
        /*2eea*/ 	.byte	0x3f
	.zero		1


	//----- nvinfo : EIATTR_NUM_MBARRIERS
	.align		4
.L_37:
        /*2eec*/ 	.byte	0x03, 0x38
        /*2eee*/ 	.short	0x0008


	//----- nvinfo : EIATTR_EXIT_INSTR_OFFSETS
	.align		4
        /*2ef0*/ 	.byte	0x04, 0x1c
        /*2ef2*/ 	.short	(.L_39 - .L_38)


	//   ....[0]....
.L_38:
        /*2ef4*/ 	.word	0x00000a80


	//   ....[1]....
        /*2ef8*/ 	.word	0x00001310


	//   ....[2]....
        /*2efc*/ 	.word	0x000199d0


	//   ....[3]....
        /*2f00*/ 	.word	0x00019ff0


	//   ....[4]....
        /*2f04*/ 	.word	0x0001b170


	//----- nvinfo : EIATTR_MAX_THREADS
	.align		4
.L_39:
        /*2f08*/ 	.byte	0x04, 0x05
        /*2f0a*/ 	.short	(.L_41 - .L_40)
.L_40:
        /*2f0c*/ 	.word	0x00000180
        /*2f10*/ 	.word	0x00000001
        /*2f14*/ 	.word	0x00000001


	//----- nvinfo : EIATTR_CRS_STACK_SIZE
	.align		4
.L_41:
        /*2f18*/ 	.byte	0x04, 0x1e
        /*2f1a*/ 	.short	(.L_43 - .L_42)
.L_42:
        /*2f1c*/ 	.word	0x00000000


	//----- nvinfo : EIATTR_CBANK_PARAM_SIZE
	.align		4
.L_43:
        /*2f20*/ 	.byte	0x03, 0x19
        /*2f22*/ 	.short	0x0470


	//----- nvinfo : EIATTR_PARAM_CBANK
	.align		4
        /*2f24*/ 	.byte	0x04, 0x0a
        /*2f26*/ 	.short	(.L_45 - .L_44)
	.align		4
.L_44:
        /*2f28*/ 	.word	index@(.nv.constant0._ZN7cutlass13device_kernelINS_4gemm6kernel13GemmUniversalIN4cute5tupleIJiiiiEEENS1_10collective13CollectiveMmaINS1_34MainloopSm90TmaGmmaWarpSpecializedILi3ENS5_IJNS4_1CILi2EEENSA_ILi4EEENSA_ILi1EEEEEENS1_35KernelTmaWarpSpecializedCooperativeEEENS5_IJNSA_ILi256EEESH_NSA_ILi32EEEEEENS_10tfloat32_tENS5_IJlSD_lEEESK_SL_NS4_8TiledMMAINS4_8MMA_AtomIJNS4_4SM904GMMA30MMA_64x256x8_F32TF32TF32_SS_TNILNSP_7ScaleInE1ELSR_1EEEEEENS4_6LayoutINS5_IJSB_SD_SD_EEENS5_IJSD_NSA_ILi0EEESW_EEEEENS5_IJNS4_10UnderscoreESZ_SZ_EEEEENS4_23SM90_TMA_LOAD_MULTICASTENS4_14ComposedLayoutINS4_7SwizzleILi3ELi4ELi3EEENS4_18smem_ptr_flag_bitsILi32EEENSU_INS5_IJNSA_ILi8EEESI_EEENS5_IJSI_SD_EEEEEEEvNS4_8identityES12_S1C_vS1D_EENS_8epilogue10collective6detail29Sm90TmaWarpSpecializedAdapterINS1G_15DefaultEpilogueISK_SL_SL_NS1F_6thread17LinearCombinationISK_Li1EffLNS1K_9ScaleType4KindE0ELNS_15FloatRoundStyleE2ESK_EENS1_15EpilogueDefaultEEEEEvvEEEEvNT_6ParamsE)
        /*2f2c*/ 	.short	0x0210
        /*2f2e*/ 	.short	0x0470


	//----- nvinfo : EIATTR_SW_WAR
	.align		4
.L_45:
        /*2f30*/ 	.byte	0x04, 0x36
        /*2f32*/ 	.short	(.L_47 - .L_46)
.L_46:
        /*2f34*/ 	.word	0x00000008
.L_47:


//--------------------- .nv.callgraph             --------------------------
	.section	.nv.callgraph,"",@"SHT_CUDA_CALLGRAPH"
	.align	4
	.sectionentsize	8
	.align		4
        /*0000*/ 	.word	0x00000000
	.align		4
        /*0004*/ 	.word	0xffffffff
	.align		4
        /*0008*/ 	.word	index@(_ZN7cutlass13device_kernelINS_4gemm6kernel13GemmUniversalIN4cute5tupleIJiiiiEEENS1_10collective13CollectiveMmaINS1_34MainloopSm90TmaGmmaWarpSpecializedILi3ENS5_IJNS4_1CILi2EEENSA_ILi4EEENSA_ILi1EEEEEENS1_35KernelTmaWarpSpecializedCooperativeEEENS5_IJNSA_ILi256EEESH_NSA_ILi32EEEEEENS_10tfloat32_tENS5_IJlSD_lEEESK_SL_NS4_8TiledMMAINS4_8MMA_AtomIJNS4_4SM904GMMA30MMA_64x256x8_F32TF32TF32_SS_TNILNSP_7ScaleInE1ELSR_1EEEEEENS4_6LayoutINS5_IJSB_SD_SD_EEENS5_IJSD_NSA_ILi0EEESW_EEEEENS5_IJNS4_10UnderscoreESZ_SZ_EEEEENS4_23SM90_TMA_LOAD_MULTICASTENS4_14ComposedLayoutINS4_7SwizzleILi3ELi4ELi3EEENS4_18smem_ptr_flag_bitsILi32EEENSU_INS5_IJNSA_ILi8EEESI_EEENS5_IJSI_SD_EEEEEEEvNS4_8identityES12_S1C_vS1D_EENS_8epilogue10collective6detail29Sm90TmaWarpSpecializedAdapterINS1G_15DefaultEpilogueISK_SL_SL_NS1F_6thread17LinearCombinationISK_Li1EffLNS1K_9ScaleType4KindE0ELNS_15FloatRoundStyleE2ESK_EENS1_15EpilogueDefaultEEEEEvvEEEEvNT_6ParamsE)
	.align		4
        /*000c*/ 	.word	index@(__assertfail)
	.align		4
        /*0010*/ 	.word	0x00000000
	.align		4
        /*0014*/ 	.word	0xfffffffe
	.align		4
        /*0018*/ 	.word	0x00000000
	.align		4
        /*001c*/ 	.word	0xfffffffd
	.align		4
        /*0020*/ 	.word	0x00000000
	.align		4
        /*0024*/ 	.word	0xfffffffc


//--------------------- .nv.constant4             --------------------------
	.section	.nv.constant4,"a",@progbits
	.align	8
	.align		8
.nv.constant4:
        /*0000*/ 	.dword	__assertfail
	.align		8
        /*0008*/ 	.dword	__unnamed_1
	.align		8
        /*0010*/ 	.dword	_ZN40_INTERNAL_e9556d67_4_k_cu_475d3a35_246694cuda3std3__45__cpo5beginE
	.align		8
        /*0018*/ 	.dword	_ZN40_INTERNAL_e9556d67_4_k_cu_475d3a35_246694cuda3std3__45__cpo3endE
	.align		8
        /*0020*/ 	.dword	_ZN40_INTERNAL_e9556d67_4_k_cu_475d3a35_246694cuda3std3__45__cpo6cbeginE
	.align		8
        /*0028*/ 	.dword	_ZN40_INTERNAL_e9556d67_4_k_cu_475d3a35_246694cuda3std3__45__cpo4cendE
	.align		8
        /*0030*/ 	.dword	_ZN40_INTERNAL_e9556d67_4_k_cu_475d3a35_246694cuda3std3__442_GLOBAL__N__e9556d67_4_k_cu_475d3a35_246696ignoreE
	.align		8
        /*0038*/ 	.dword	_ZN40_INTERNAL_e9556d67_4_k_cu_475d3a35_246694cuda3std3__419piecewise_constructE
	.align		8
        /*0040*/ 	.dword	_ZN40_INTERNAL_e9556d67_4_k_cu_475d3a35_246694cuda3std3__48in_placeE
	.align		8
        /*0048*/ 	.dword	_ZN40_INTERNAL_e9556d67_4_k_cu_475d3a35_246694cuda3std6ranges3__45__cpo4swapE
	.align		8
        /*0050*/ 	.dword	_ZN40_INTERNAL_e9556d67_4_k_cu_475d3a35_246694cuda3std6ranges3__45__cpo9iter_moveE
	.align		8
        /*0058*/ 	.dword	_ZN40_INTERNAL_e9556d67_4_k_cu_475d3a35_246694cute7productE
	.align		8
        /*0060*/ 	.dword	_ZN40_INTERNAL_e9556d67_4_k_cu_475d3a35_246694cute1_E
	.align		8
        /*0068*/ 	.dword	$str$22
	.align		8
        /*0070*/ 	.dword	$str$23


//--------------------- .text._ZN7cutlass13device_kernelINS_4gemm6kernel13GemmUniversalIN4cute5tupleIJiiiiEEENS1_10collective13CollectiveMmaINS1_34MainloopSm90TmaGmmaWarpSpecializedILi3ENS5_IJNS4_1CILi2EEENSA_ILi4EEENSA_ILi1EEEEEENS1_35KernelTmaWarpSpecializedCooperativeEEENS5_IJNSA_ILi256EEESH_NSA_ILi32EEEEEENS_10tfloat32_tENS5_IJlSD_lEEESK_SL_NS4_8TiledMMAINS4_8MMA_AtomIJNS4_4SM904GMMA30MMA_64x256x8_F32TF32TF32_SS_TNILNSP_7ScaleInE1ELSR_1EEEEEENS4_6LayoutINS5_IJSB_SD_SD_EEENS5_IJSD_NSA_ILi0EEESW_EEEEENS5_IJNS4_10UnderscoreESZ_SZ_EEEEENS4_23SM90_TMA_LOAD_MULTICASTENS4_14ComposedLayoutINS4_7SwizzleILi3ELi4ELi3EEENS4_18smem_ptr_flag_bitsILi32EEENSU_INS5_IJNSA_ILi8EEESI_EEENS5_IJSI_SD_EEEEEEEvNS4_8identityES12_S1C_vS1D_EENS_8epilogue10collective6detail29Sm90TmaWarpSpecializedAdapterINS1G_15DefaultEpilogueISK_SL_SL_NS1F_6thread17LinearCombinationISK_Li1EffLNS1K_9ScaleType4KindE0ELNS_15FloatRoundStyleE2ESK_EENS1_15EpilogueDefaultEEEEEvvEEEEvNT_6ParamsE --------------------------
	.section	.text._ZN7cutlass13device_kernelINS_4gemm6kernel13GemmUniversalIN4cute5tupleIJiiiiEEENS1_10collective13CollectiveMmaINS1_34MainloopSm90TmaGmmaWarpSpecializedILi3ENS5_IJNS4_1CILi2EEENSA_ILi4EEENSA_ILi1EEEEEENS1_35KernelTmaWarpSpecializedCooperativeEEENS5_IJNSA_ILi256EEESH_NSA_ILi32EEEEEENS_10tfloat32_tENS5_IJlSD_lEEESK_SL_NS4_8TiledMMAINS4_8MMA_AtomIJNS4_4SM904GMMA30MMA_64x256x8_F32TF32TF32_SS_TNILNSP_7ScaleInE1ELSR_1EEEEEENS4_6LayoutINS5_IJSB_SD_SD_EEENS5_IJSD_NSA_ILi0EEESW_EEEEENS5_IJNS4_10UnderscoreESZ_SZ_EEEEENS4_23SM90_TMA_LOAD_MULTICASTENS4_14ComposedLayoutINS4_7SwizzleILi3ELi4ELi3EEENS4_18smem_ptr_flag_bitsILi32EEENSU_INS5_IJNSA_ILi8EEESI_EEENS5_IJSI_SD_EEEEEEEvNS4_8identityES12_S1C_vS1D_EENS_8epilogue10collective6detail29Sm90TmaWarpSpecializedAdapterINS1G_15DefaultEpilogueISK_SL_SL_NS1F_6thread17LinearCombinationISK_Li1EffLNS1K_9ScaleType4KindE0ELNS_15FloatRoundStyleE2ESK_EENS1_15EpilogueDefaultEEEEEvvEEEEvNT_6ParamsE,"ax",@progbits
	.align	128
.text._ZN7cutlass13device_kernelINS_4gemm6kernel13GemmUniversalIN4cute5tupleIJiiiiEEENS1_10collective13CollectiveMmaINS1_34MainloopSm90TmaGmmaWarpSpecializedILi3ENS5_IJNS4_1CILi2EEENSA_ILi4EEENSA_ILi1EEEEEENS1_35KernelTmaWarpSpecializedCooperativeEEENS5_IJNSA_ILi256EEESH_NSA_ILi32EEEEEENS_10tfloat32_tENS5_IJlSD_lEEESK_SL_NS4_8TiledMMAINS4_8MMA_AtomIJNS4_4SM904GMMA30MMA_64x256x8_F32TF32TF32_SS_TNILNSP_7ScaleInE1ELSR_1EEEEEENS4_6LayoutINS5_IJSB_SD_SD_EEENS5_IJSD_NSA_ILi0EEESW_EEEEENS5_IJNS4_10UnderscoreESZ_SZ_EEEEENS4_23SM90_TMA_LOAD_MULTICASTENS4_14ComposedLayoutINS4_7SwizzleILi3ELi4ELi3EEENS4_18smem_ptr_flag_bitsILi32EEENSU_INS5_IJNSA_ILi8EEESI_EEENS5_IJSI_SD_EEEEEEEvNS4_8identityES12_S1C_vS1D_EENS_8epilogue10collective6detail29Sm90TmaWarpSpecializedAdapterINS1G_15DefaultEpilogueISK_SL_SL_NS1F_6thread17LinearCombinationISK_Li1EffLNS1K_9ScaleType4KindE0ELNS_15FloatRoundStyleE2ESK_EENS1_15EpilogueDefaultEEEEEvvEEEEvNT_6ParamsE:
        .type           _ZN7cutlass13device_kernelINS_4gemm6kernel13GemmUniversalIN4cute5tupleIJiiiiEEENS1_10collective13CollectiveMmaINS1_34MainloopSm90TmaGmmaWarpSpecializedILi3ENS5_IJNS4_1CILi2EEENSA_ILi4EEENSA_ILi1EEEEEENS1_35KernelTmaWarpSpecializedCooperativeEEENS5_IJNSA_ILi256EEESH_NSA_ILi32EEEEEENS_10tfloat32_tENS5_IJlSD_lEEESK_SL_NS4_8TiledMMAINS4_8MMA_AtomIJNS4_4SM904GMMA30MMA_64x256x8_F32TF32TF32_SS_TNILNSP_7ScaleInE1ELSR_1EEEEEENS4_6LayoutINS5_IJSB_SD_SD_EEENS5_IJSD_NSA_ILi0EEESW_EEEEENS5_IJNS4_10UnderscoreESZ_SZ_EEEEENS4_23SM90_TMA_LOAD_MULTICASTENS4_14ComposedLayoutINS4_7SwizzleILi3ELi4ELi3EEENS4_18smem_ptr_flag_bitsILi32EEENSU_INS5_IJNSA_ILi8EEESI_EEENS5_IJSI_SD_EEEEEEEvNS4_8identityES12_S1C_vS1D_EENS_8epilogue10collective6detail29Sm90TmaWarpSpecializedAdapterINS1G_15DefaultEpilogueISK_SL_SL_NS1F_6thread17LinearCombinationISK_Li1EffLNS1K_9ScaleType4KindE0ELNS_15FloatRoundStyleE2ESK_EENS1_15EpilogueDefaultEEEEEvvEEEEvNT_6ParamsE,@function
        .size           _ZN7cutlass13device_kernelINS_4gemm6kernel13GemmUniversalIN4cute5tupleIJiiiiEEENS1_10collective13CollectiveMmaINS1_34MainloopSm90TmaGmmaWarpSpecializedILi3ENS5_IJNS4_1CILi2EEENSA_ILi4EEENSA_ILi1EEEEEENS1_35KernelTmaWarpSpecializedCooperativeEEENS5_IJNSA_ILi256EEESH_NSA_ILi32EEEEEENS_10tfloat32_tENS5_IJlSD_lEEESK_SL_NS4_8TiledMMAINS4_8MMA_AtomIJNS4_4SM904GMMA30MMA_64x256x8_F32TF32TF32_SS_TNILNSP_7ScaleInE1ELSR_1EEEEEENS4_6LayoutINS5_IJSB_SD_SD_EEENS5_IJSD_NSA_ILi0EEESW_EEEEENS5_IJNS4_10UnderscoreESZ_SZ_EEEEENS4_23SM90_TMA_LOAD_MULTICASTENS4_14ComposedLayoutINS4_7SwizzleILi3ELi4ELi3EEENS4_18smem_ptr_flag_bitsILi32EEENSU_INS5_IJNSA_ILi8EEESI_EEENS5_IJSI_SD_EEEEEEEvNS4_8identityES12_S1C_vS1D_EENS_8epilogue10collective6detail29Sm90TmaWarpSpecializedAdapterINS1G_15DefaultEpilogueISK_SL_SL_NS1F_6thread17LinearCombinationISK_Li1EffLNS1K_9ScaleType4KindE0ELNS_15FloatRoundStyleE2ESK_EENS1_15EpilogueDefaultEEEEEvvEEEEvNT_6ParamsE,(.L_x_579 - _ZN7cutlass13device_kernelINS_4gemm6kernel13GemmUniversalIN4cute5tupleIJiiiiEEENS1_10collective13CollectiveMmaINS1_34MainloopSm90TmaGmmaWarpSpecializedILi3ENS5_IJNS4_1CILi2EEENSA_ILi4EEENSA_ILi1EEEEEENS1_35KernelTmaWarpSpecializedCooperativeEEENS5_IJNSA_ILi256EEESH_NSA_ILi32EEEEEENS_10tfloat32_tENS5_IJlSD_lEEESK_SL_NS4_8TiledMMAINS4_8MMA_AtomIJNS4_4SM904GMMA30MMA_64x256x8_F32TF32TF32_SS_TNILNSP_7ScaleInE1ELSR_1EEEEEENS4_6LayoutINS5_IJSB_SD_SD_EEENS5_IJSD_NSA_ILi0EEESW_EEEEENS5_IJNS4_10UnderscoreESZ_SZ_EEEEENS4_23SM90_TMA_LOAD_MULTICASTENS4_14ComposedLayoutINS4_7SwizzleILi3ELi4ELi3EEENS4_18smem_ptr_flag_bitsILi32EEENSU_INS5_IJNSA_ILi8EEESI_EEENS5_IJSI_SD_EEEEEEEvNS4_8identityES12_S1C_vS1D_EENS_8epilogue10collective6detail29Sm90TmaWarpSpecializedAdapterINS1G_15DefaultEpilogueISK_SL_SL_NS1F_6thread17LinearCombinationISK_Li1EffLNS1K_9ScaleType4KindE0ELNS_15FloatRoundStyleE2ESK_EENS1_15EpilogueDefaultEEEEEvvEEEEvNT_6ParamsE)
        .other          _ZN7cutlass13device_kernelINS_4gemm6kernel13GemmUniversalIN4cute5tupleIJiiiiEEENS1_10collective13CollectiveMmaINS1_34MainloopSm90TmaGmmaWarpSpecializedILi3ENS5_IJNS4_1CILi2EEENSA_ILi4EEENSA_ILi1EEEEEENS1_35KernelTmaWarpSpecializedCooperativeEEENS5_IJNSA_ILi256EEESH_NSA_ILi32EEEEEENS_10tfloat32_tENS5_IJlSD_lEEESK_SL_NS4_8TiledMMAINS4_8MMA_AtomIJNS4_4SM904GMMA30MMA_64x256x8_F32TF32TF32_SS_TNILNSP_7ScaleInE1ELSR_1EEEEEENS4_6LayoutINS5_IJSB_SD_SD_EEENS5_IJSD_NSA_ILi0EEESW_EEEEENS5_IJNS4_10UnderscoreESZ_SZ_EEEEENS4_23SM90_TMA_LOAD_MULTICASTENS4_14ComposedLayoutINS4_7SwizzleILi3ELi4ELi3EEENS4_18smem_ptr_flag_bitsILi32EEENSU_INS5_IJNSA_ILi8EEESI_EEENS5_IJSI_SD_EEEEEEEvNS4_8identityES12_S1C_vS1D_EENS_8epilogue10collective6detail29Sm90TmaWarpSpecializedAdapterINS1G_15DefaultEpilogueISK_SL_SL_NS1F_6thread17LinearCombinationISK_Li1EffLNS1K_9ScaleType4KindE0ELNS_15FloatRoundStyleE2ESK_EENS1_15EpilogueDefaultEEEEEvvEEEEvNT_6ParamsE,@"STO_CUDA_ENTRY STV_DEFAULT"
_ZN7cutlass13device_kernelINS_4gemm6kernel13GemmUniversalIN4cute5tupleIJiiiiEEENS1_10collective13CollectiveMmaINS1_34MainloopSm90TmaGmmaWarpSpecializedILi3ENS5_IJNS4_1CILi2EEENSA_ILi4EEENSA_ILi1EEEEEENS1_35KernelTmaWarpSpecializedCooperativeEEENS5_IJNSA_ILi256EEESH_NSA_ILi32EEEEEENS_10tfloat32_tENS5_IJlSD_lEEESK_SL_NS4_8TiledMMAINS4_8MMA_AtomIJNS4_4SM904GMMA30MMA_64x256x8_F32TF32TF32_SS_TNILNSP_7ScaleInE1ELSR_1EEEEEENS4_6LayoutINS5_IJSB_SD_SD_EEENS5_IJSD_NSA_ILi0EEESW_EEEEENS5_IJNS4_10UnderscoreESZ_SZ_EEEEENS4_23SM90_TMA_LOAD_MULTICASTENS4_14ComposedLayoutINS4_7SwizzleILi3ELi4ELi3EEENS4_18smem_ptr_flag_bitsILi32EEENSU_INS5_IJNSA_ILi8EEESI_EEENS5_IJSI_SD_EEEEEEEvNS4_8identityES12_S1C_vS1D_EENS_8epilogue10collective6detail29Sm90TmaWarpSpecializedAdapterINS1G_15DefaultEpilogueISK_SL_SL_NS1F_6thread17LinearCombinationISK_Li1EffLNS1K_9ScaleType4KindE0ELNS_15FloatRoundStyleE2ESK_EENS1_15EpilogueDefaultEEEEEvvEEEEvNT_6ParamsE:
[----:B------:R-:W0:Y:S02]  /*0000*/  LDC R1, c[0x0][0x28] ;  /* 0x00000a00ff017b82 */ /* 0x000e240000000800 */
[----:B0-----:R-:W-:Y:S01]  /*0010*/  VIADD R1, R1, 0xfffff878 ;  /* 0xfffff87801017836 */ /* 0x001fe20000000000 */
[----:B------:R-:W0:Y:S01]  /*0020*/  S2R R4, SR_TID.X ;  /* 0x0000000000047919 */ /* 0x000e220000002100 */
[----:B------:R-:W-:Y:S01]  /*0030*/  ELECT P0, URZ, PT ;  /* 0x00000000003f782f */ /* 0x000fe20003800000 */
[----:B------:R-:W-:Y:S01]  /*0040*/  BSSY B0, `(.L_x_0) ;  /* 0x0000015000007945 */ /* 0x000fe20003800000 */
[--C-:B0-----:R-:W-:Y:S02]  /*0050*/  SHF.R.U32.HI R0, RZ, 0x5, R4.reuse ;  /* 0x00000005ff007819 */ /* 0x101fe40000011604 */
[----:B------:R-:W-:-:S03]  /*0060*/  SHF.R.U32.HI R2, RZ, 0x7, R4 ;  /* 0x00000007ff027819 */ /* 0x000fc60000011604 */
[----:B------:R-:W0:Y:S04]  /*0070*/  SHFL.IDX PT, R3, R0, RZ, 0x1f ;  /* 0x00001fff00037589 */ /* 0x000e2800000e0000 */
[----:B------:R-:W1:Y:S01]  /*0080*/  SHFL.IDX PT, R2, R2, RZ, 0x1f ;  /* 0x00001fff02027589 */ /* 0x000e6200000e0000 */
[----:B0-----:R-:W-:Y:S02]  /*0090*/  R2UR UR9, R3 ;  /* 0x00000000030972ca */ /* 0x001fe400000e0000 */
[----:B-1----:R-:W-:-:S11]  /*00a0*/  R2UR UR5, R2 ;  /* 0x00000000020572ca */ /* 0x002fd600000e0000 */
[----:B------:R-:W-:Y:S02]  /*00b0*/  USHF.R.S32.HI UR4, URZ, 0x1f, UR9 ;  /* 0x0000001f3f047899 */ /* 0x000fe40008011409 */
[----:B------:R-:W-:Y:S02]  /*00c0*/  ISETP.NE.OR P0, PT, RZ, UR9, !P0 ;  /* 0x00000009ff007c0c */ /* 0x000fe4000c705670 */
[----:B------:R-:W-:-:S04]  /*00d0*/  ULEA.HI UR4, UR4, UR9, URZ, 0x2 ;  /* 0x0000000904047291 */ /* 0x000fc8000f8f103f */
[----:B------:R-:W-:-:S04]  /*00e0*/  ULOP3.LUT UR4, UR4, 0xfffffffc, URZ, 0xc0, !UPT ;  /* 0xfffffffc04047892 */ /* 0x000fc8000f8ec03f */
[----:B------:R-:W-:-:S03]  /*00f0*/  UIADD3 UR9, UR9, -UR4, URZ ;  /* 0x8000000409097290 */ /* 0x000fc6000fffe03f */
[----:B------:R-:W-:Y:S09]  /*0100*/  @P0 BRA `(.L_x_1) ;  /* 0x0000000000200947 */ /* 0x000ff20003800000 */
[----:B------:R-:W-:Y:S02]  /*0110*/  ULDC.64 UR6, c[0x0][0x198] ;  /* 0x0000660000067ab9 */ /* 0x000fe40000000a00 */
[----:B------:R-:W-:Y:S02]  /*0120*/  UIADD3 UR10, UP0, UR6, 0xf0, URZ ;  /* 0x000000f0060a7890 */ /* 0x000fe4000ff1e03f */
[----:B------:R-:W-:Y:S02]  /*0130*/  UIADD3 UR6, UP1, UR6, 0x1f0, URZ ;  /* 0x000001f006067890 */ /* 0x000fe4000ff3e03f */
[----:B------:R-:W-:Y:S02]  /*0140*/  UIADD3.X UR11, URZ, UR7, URZ, UP0, !UPT ;  /* 0x000000073f0b7290 */ /* 0x000fe400087fe43f */
[----:B------:R-:W-:-:S07]  /*0150*/  UIADD3.X UR7, URZ, UR7, URZ, UP1, !UPT ;  /* 0x000000073f077290 */ /* 0x000fce0008ffe43f */
[----:B------:R0:W-:Y:S02]  /*0160*/  UTMACCTL.PF [UR10] ;  /* 0x000000000a0079b9 */ /* 0x0001e40008040000 */
[----:B------:R0:W-:Y:S02]  /*0170*/  UTMACCTL.PF [UR6] ;  /* 0x00000000060079b9 */ /* 0x0001e40008040000 */
[----:B0-----:R-:W-:Y:S01]  /*0180*/  NOP ;  /* 0x0000000000007918 */ /* 0x001fe20000000000 */
.L_x_1:
[----:B------:R-:W-:Y:S05]  /*0190*/  BSYNC B0 ;  /* 0x0000000000007941 */ /* 0x000fea0003800000 */
.L_x_0:
[----:B------:R-:W0:Y:S01]  /*01a0*/  SHFL.IDX PT, R2, R0, RZ, 0x1f ;  /* 0x00001fff00027589 */ /* 0x000e2200000e0000 */
[----:B------:R-:W-:Y:S01]  /*01b0*/  UISETP.NE.AND UP0, UPT, UR9, 0x3, UPT ;  /* 0x000000030900788c */ /* 0x000fe2000bf05270 */
[----:B------:R-:W-:Y:S01]  /*01c0*/  ISETP.NE.AND P1, PT, RZ, UR5, PT ;  /* 0x00000005ff007c0c */ /* 0x000fe2000bf25270 */
[----:B------:R-:W-:Y:S02]  /*01d0*/  UIADD3 UR16, UR5, -0x1, URZ ;  /* 0xffffffff05107890 */ /* 0x000fe4000fffe03f */
[----:B------:R-:W-:Y:S02]  /*01e0*/  UISETP.EQ.OR UP0, UPT, UR9, URZ, !UP0 ;  /* 0x0000003f0900728c */ /* 0x000fe4000c702670 */
[----:B------:R-:W-:Y:S02]  /*01f0*/  UISETP.GE.U32.AND UP1, UPT, UR16, 0x2, UPT ;  /* 0x000000021000788c */ /* 0x000fe4000bf26070 */
[----:B------:R-:W-:-:S04]  /*0200*/  UISETP.EQ.AND UP0, UPT, UR5, URZ, UP0 ;  /* 0x0000003f0500728c */ /* 0x000fc80008702270 */
[----:B------:R-:W-:-:S04]  /*0210*/  USEL UR40, URZ, 0x1, !UP0 ;  /* 0x000000013f287887 */ /* 0x000fc8000c000000 */
[----:B------:R-:W-:Y:S01]  /*0220*/  USEL UR40, UR40, 0x2, UP1 ;  /* 0x0000000228287887 */ /* 0x000fe20008800000 */
[----:B0-----:R-:W-:-:S13]  /*0230*/  ISETP.NE.AND P0, PT, R2, RZ, PT ;  /* 0x000000ff0200720c */ /* 0x001fda0003f05270 */
[----:B------:R-:W-:Y:S05]  /*0240*/  @P0 BRA `(.L_x_2) ;  /* 0x0000000000500947 */ /* 0x000fea0003800000 */
[----:B------:R-:W0:Y:S01]  /*0250*/  S2UR UR8, SR_CgaCtaId ;  /* 0x00000000000879c3 */ /* 0x000e220000008800 */
[----:B------:R-:W-:Y:S01]  /*0260*/  UMOV UR4, 0x400 ;  /* 0x0000040000047882 */ /* 0x000fe20000000000 */
[----:B------:R-:W-:Y:S01]  /*0270*/  UMOV UR5, 0x1 ;  /* 0x0000000100057882 */ /* 0x000fe20000000000 */
[----:B------:R-:W-:Y:S01]  /*0280*/  UMOV UR6, 0xa ;  /* 0x0000000a00067882 */ /* 0x000fe20000000000 */
[----:B------:R-:W-:Y:S01]  /*0290*/  ELECT P0, URZ, PT ;  /* 0x00000000003f782f */ /* 0x000fe20003800000 */
[----:B------:R-:W-:-:S04]  /*02a0*/  UIADD3 UR6, -UR6, 0x100000, URZ ;  /* 0x0010000006067890 */ /* 0x000fc8000fffe13f */
[----:B------:R-:W-:Y:S02]  /*02b0*/  USHF.L.U32 UR7, UR6, 0xb, URZ ;  /* 0x0000000b06077899 */ /* 0x000fe4000800063f */
[----:B------:R-:W-:Y:S02]  /*02c0*/  USHF.L.U32 UR6, UR6, 0x1, URZ ;  /* 0x0000000106067899 */ /* 0x000fe4000800063f */
[----:B0-----:R-:W-:Y:S02]  /*02d0*/  ULEA UR8, UR8, UR4, 0x18 ;  /* 0x0000000408087291 */ /* 0x001fe4000f8ec03f */
[----:B------:R-:W-:-:S04]  /*02e0*/  UIADD3 UR4, -UR5, 0x100000, URZ ;  /* 0x0010000005047890 */ /* 0x000fc8000fffe13f */
[----:B------:R-:W-:Y:S02]  /*02f0*/  USHF.L.U32 UR5, UR4, 0xb, URZ ;  /* 0x0000000b04057899 */ /* 0x000fe4000800063f */
[----:B------:R-:W-:Y:S01]  /*0300*/  USHF.L.U32 UR4, UR4, 0x1, URZ ;  /* 0x0000000104047899 */ /* 0x000fe2000800063f */
[----:B------:R-:W0:Y:S11]  /*0310*/  FENCE.VIEW.ASYNC.S ;  /* 0x00000000000073c6 */ /* 0x000e360000000000 */
[----:B0-----:R0:W1:Y:S01]  /*0320*/  SYNCS.EXCH.64 URZ, [UR8], UR4 ;  /* 0x00000004083f75b2 */ /* 0x0010620008000100 */
[----:B------:R0:W2:Y:S01]  /*0330*/  SYNCS.EXCH.64 URZ, [UR8+0x18], UR6 ;  /* 0x00001806083f75b2 */ /* 0x0000a20008000100 */
[----:B------:R0:W3:Y:S01]  /*0340*/  SYNCS.EXCH.64 URZ, [UR8+0x8], UR4 ;  /* 0x00000804083f75b2 */ /* 0x0000e20008000100 */
[----:B------:R0:W4:Y:S01]  /*0350*/  SYNCS.EXCH.64 URZ, [UR8+0x20], UR6 ;  /* 0x00002006083f75b2 */ /* 0x0001220008000100 */
[----:B------:R0:W0:Y:S01]  /*0360*/  SYNCS.EXCH.64 URZ, [UR8+0x10], UR4 ;  /* 0x00001004083f75b2 */ /* 0x0000220008000100 */
[----:B------:R0:W0:Y:S01]  /*0370*/  SYNCS.EXCH.64 URZ, [UR8+0x28], UR6 ;  /* 0x00002806083f75b2 */ /* 0x0000220008000100 */
[----:B------:R-:W-:Y:S01]  /*0380*/  NOP ;  /* 0x0000000000007918 */ /* 0x000fe20000000000 */
.L_x_2:
[----:B------:R-:W5:Y:S01]  /*0390*/  S2UR UR13, SR_CTAID.X ;  /* 0x00000000000d79c3 */ /* 0x000f620000002500 */
[----:B------:R-:W-:Y:S01]  /*03a0*/  SHF.R.S32.HI R3, RZ, 0x1f, R4 ;  /* 0x0000001fff037819 */ /* 0x000fe20000011404 */
[----:B------:R5:W1:Y:S01]  /*03b0*/  SHFL.IDX PT, R6, R0, RZ, 0x1f ;  /* 0x00001fff00067589 */ /* 0x000a6200000e0000 */
[----:B0-----:R-:W-:Y:S01]  /*03c0*/  ULDC UR4, c[0x0][0x150] ;  /* 0x0000540000047ab9 */ /* 0x001fe20000000800 */
[----:B------:R-:W-:Y:S02]  /*03d0*/  ELECT P0, URZ, PT ;  /* 0x00000000003f782f */ /* 0x000fe40003800000 */
[----:B------:R-:W-:Y:S01]  /*03e0*/  LEA.HI R3, R3, R4, RZ, 0x7 ;  /* 0x0000000403037211 */ /* 0x000fe200078f38ff */
[----:B------:R-:W-:Y:S01]  /*03f0*/  ULDC UR5, c[0x0][0x154] ;  /* 0x0000550000057ab9 */ /* 0x000fe20000000800 */
[----:B------:R-:W-:Y:S01]  /*0400*/  SHF.R.S32.HI R7, RZ, 0x1f, R2 ;  /* 0x0000001fff077819 */ /* 0x000fe20000011402 */
[----:B------:R-:W0:Y:S01]  /*0410*/  S2UR UR10, SR_CTAID.Y ;  /* 0x00000000000a79c3 */ /* 0x000e220000002600 */
[----:B------:R-:W-:Y:S01]  /*0420*/  LOP3.LUT R3, R3, 0xffffff80, RZ, 0xc0, !PT ;  /* 0xffffff8003037812 */ /* 0x000fe200078ec0ff */
[----:B------:R-:W-:Y:S01]  /*0430*/  ULDC UR8, c[0x0][0x144] ;  /* 0x0000510000087ab9 */ /* 0x000fe20000000800 */
[----:B------:R-:W-:Y:S01]  /*0440*/  LEA.HI R7, R7, R2, RZ, 0x2 ;  /* 0x0000000207077211 */ /* 0x000fe200078f10ff */
[----:B------:R-:W-:Y:S01]  /*0450*/  NOP ;  /* 0x0000000000007918 */ /* 0x000fe20000000000 */
[----:B------:R-:W-:Y:S01]  /*0460*/  NOP ;  /* 0x0000000000007918 */ /* 0x000fe20000000000 */
[----:B------:R-:W-:Y:S01]  /*0470*/  IMAD.IADD R3, R4, 0x1, -R3 ;  /* 0x0000000104037824 */ /* 0x000fe200078e0a03 */
[----:B------:R-:W-:Y:S01]  /*0480*/  LOP3.LUT R7, R7, 0x3ffffffc, RZ, 0xc0, !PT ;  /* 0x3ffffffc07077812 */ /* 0x000fe200078ec0ff */
[----:B------:R-:W-:Y:S01]  /*0490*/  ULDC UR11, c[0x0][0x148] ;  /* 0x00005200000b7ab9 */ /* 0x000fe20000000800 */
[----:B------:R-:W-:-:S02]  /*04a0*/  IMAD.MOV.U32 R17, RZ, RZ, 0x1 ;  /* 0x00000001ff117424 */ /* 0x000fc400078e00ff */
[----:B------:R-:W-:Y:S01]  /*04b0*/  SHF.R.S32.HI R4, RZ, 0x1f, R3 ;  /* 0x0000001fff047819 */ /* 0x000fe20000011403 */
[----:B------:R-:W-:-:S03]  /*04c0*/  IMAD.IADD R2, R2, 0x1, -R7 ;  /* 0x0000000102027824 */ /* 0x000fc600078e0a07 */
[----:B------:R-:W-:Y:S02]  /*04d0*/  LEA.HI R4, R4, R3, RZ, 0x3 ;  /* 0x0000000304047211 */ /* 0x000fe400078f18ff */
[----:B-----5:R-:W-:Y:S02]  /*04e0*/  I2FP.F32.U32 R5, UR13 ;  /* 0x0000000d00057c45 */ /* 0x020fe40008201000 */
[--C-:B------:R-:W-:Y:S02]  /*04f0*/  SHF.R.S32.HI R0, RZ, 0x3, R4.reuse ;  /* 0x00000003ff007819 */ /* 0x100fe40000011404 */
[----:B-1----:R-:W-:Y:S01]  /*0500*/  ISETP.NE.OR P0, PT, R6, RZ, !P0 ;  /* 0x000000ff0600720c */ /* 0x002fe20004705670 */
[----:B------:R-:W-:Y:S01]  /*0510*/  FMUL R8, R5, UR4 ;  /* 0x0000000405087c20 */ /* 0x000fe20008400000 */
[----:B------:R-:W-:-:S04]  /*0520*/  SHF.R.S32.HI R5, RZ, 0x1f, R4 ;  /* 0x0000001fff057819 */ /* 0x000fc80000011404 */
[----:B------:R-:W-:Y:S01]  /*0530*/  LEA.HI R5, R5, R0, RZ, 0x2 ;  /* 0x0000000005057211 */ /* 0x000fe200078f10ff */
[----:B------:R-:W1:Y:S03]  /*0540*/  F2I.U32.TRUNC.NTZ R8, R8 ;  /* 0x0000000800087305 */ /* 0x000e66000020f000 */
[----:B------:R-:W-:-:S03]  /*0550*/  LOP3.LUT R5, R5, 0xfffffffc, RZ, 0xc0, !PT ;  /* 0xfffffffc05057812 */ /* 0x000fc600078ec0ff */
[----:B------:R-:W-:Y:S01]  /*0560*/  VOTEU.ALL UP0, P0 ;  /* 0x00000000003f7886 */ /* 0x000fe20000000000 */
[----:B------:R-:W-:Y:S01]  /*0570*/  VOTEU.ALL UP1, P0 ;  /* 0x00000000003f7886 */ /* 0x000fe20000020000 */
[----:B------:R-:W-:Y:S01]  /*0580*/  IMAD.IADD R5, R0, 0x1, -R5 ;  /* 0x0000000100057824 */ /* 0x000fe200078e0a05 */
[----:B0-----:R-:W-:Y:S02]  /*0590*/  I2FP.F32.U32 R0, UR10 ;  /* 0x0000000a00007c45 */ /* 0x001fe40008201000 */
[----:B------:R-:W0:Y:S01]  /*05a0*/  @!UP0 S2UR UR7, SR_CgaCtaId ;  /* 0x00000000000789c3 */ /* 0x000e220000008800 */
[----:B------:R-:W-:Y:S01]  /*05b0*/  IMAD R2, R2, 0x4, R5 ;  /* 0x0000000402027824 */ /* 0x000fe200078e0205 */
[----:B------:R-:W-:Y:S01]  /*05c0*/  @!UP0 UMOV UR6, 0x400 ;  /* 0x0000040000068882 */ /* 0x000fe20000000000 */
[----:B------:R-:W-:Y:S01]  /*05d0*/  FMUL R4, R0, UR5 ;  /* 0x0000000500047c20 */ /* 0x000fe20008400000 */
[----:B-1----:R-:W-:Y:S02]  /*05e0*/  R2UR UR4, R8 ;  /* 0x00000000080472ca */ /* 0x002fe400000e0000 */
[----:B------:R-:W-:-:S03]  /*05f0*/  LEA.HI R0, R2, R2, RZ, 0x1 ;  /* 0x0000000202007211 */ /* 0x000fc600078f08ff */
[----:B------:R-:W1:Y:S01]  /*0600*/  F2I.U32.TRUNC.NTZ R4, R4 ;  /* 0x0000000400047305 */ /* 0x000e62000020f000 */
[----:B------:R-:W-:-:S05]  /*0610*/  LOP3.LUT R5, R0, 0xfffffffe, RZ, 0xc0, !PT ;  /* 0xfffffffe00057812 */ /* 0x000fca00078ec0ff */
[----:B------:R-:W-:Y:S02]  /*0620*/  IMAD.IADD R5, R2, 0x1, -R5 ;  /* 0x0000000102057824 */ /* 0x000fe400078e0a05 */
[----:B------:R-:W-:-:S04]  /*0630*/  UIADD3 UR4, -UR4, URZ, URZ ;  /* 0x0000003f04047290 */ /* 0x000fc8000fffe13f */
[----:B------:R-:W-:Y:S01]  /*0640*/  UIMAD UR8, UR8, UR4, UR13 ;  /* 0x00000004080872a4 */ /* 0x000fe2000f8e020d */
[----:B-1----:R-:W-:Y:S02]  /*0650*/  R2UR UR12, R4 ;  /* 0x00000000040c72ca */ /* 0x002fe400000e0000 */
[----:B------:R-:W-:Y:S01]  /*0660*/  UMOV UR4, 0x20 ;  /* 0x0000002000047882 */ /* 0x000fe20000000000 */
[----:B------:R-:W1:Y:S02]  /*0670*/  LDC R4, c[0x0][0x140] ;  /* 0x00005000ff047b82 */ /* 0x000e640000000800 */
[----:B------:R-:W-:Y:S01]  /*0680*/  ISETP.NE.AND P3, PT, R5, UR8, PT ;  /* 0x0000000805007c0c */ /* 0x000fe2000bf65270 */
[----:B------:R-:W-:-:S04]  /*0690*/  @!UP0 UIADD3 UR4, -UR4, 0x100000, URZ ;  /* 0x0010000004048890 */ /* 0x000fc8000fffe13f */
[----:B------:R-:W-:Y:S02]  /*06a0*/  @!UP0 USHF.L.U32 UR5, UR4, 0xb, URZ ;  /* 0x0000000b04058899 */ /* 0x000fe4000800063f */
[----:B------:R-:W-:Y:S01]  /*06b0*/  @!UP0 USHF.L.U32 UR4, UR4, 0x1, URZ ;  /* 0x0000000104048899 */ /* 0x000fe2000800063f */
[C---:B------:R-:W-:Y:S01]  /*06c0*/  IMAD.SHL.U32 R5, R2.reuse, 0x4, RZ ;  /* 0x0000000402057824 */ /* 0x040fe200078e00ff */
[----:B0-----:R-:W-:Y:S01]  /*06d0*/  @!UP0 ULEA UR6, UR7, UR6, 0x18 ;  /* 0x0000000607068291 */ /* 0x001fe2000f8ec03f */
[----:B------:R-:W-:Y:S01]  /*06e0*/  VOTEU.ALL UP0, P0 ;  /* 0x00000000003f7886 */ /* 0x000fe20000000000 */
[----:B------:R-:W-:Y:S02]  /*06f0*/  LOP3.LUT P0, RZ, R3, 0x7, RZ, 0xc0, !PT ;  /* 0x0000000703ff7812 */ /* 0x000fe4000780c0ff */
[----:B------:R-:W-:Y:S01]  /*0700*/  LOP3.LUT R152, R2, 0xc, R5, 0x78, !PT ;  /* 0x0000000c02987812 */ /* 0x000fe200078e7805 */
[----:B------:R-:W-:-:S03]  /*0710*/  UIADD3 UR12, -UR12, URZ, URZ ;  /* 0x0000003f0c0c7290 */ /* 0x000fc6000fffe13f */
[C---:B------:R-:W-:Y:S02]  /*0720*/  ISETP.LT.U32.AND P0, PT, R152.reuse, 0x8, !P0 ;  /* 0x000000089800780c */ /* 0x040fe40004701070 */
[----:B------:R-:W-:Y:S01]  /*0730*/  @P3 LEA.HI R0, R152, R152, RZ, 0x1 ;  /* 0x0000009898003211 */ /* 0x000fe200078f08ff */
[----:B------:R-:W0:Y:S02]  /*0740*/  FENCE.VIEW.ASYNC.S ;  /* 0x00000000000073c6 */ /* 0x000e240000000000 */
[----:B0-----:R-:W0:Y:S01]  /*0750*/  @!UP0 SYNCS.EXCH.64 URZ, [UR6+0x40], UR4 ;  /* 0x00004004063f85b2 */ /* 0x001e220008000100 */
[----:B------:R-:W-:Y:S02]  /*0760*/  @P3 SHF.R.S32.HI R0, RZ, 0x1, R0 ;  /* 0x00000001ff003819 */ /* 0x000fe40000011400 */
[----:B-1----:R-:W-:Y:S01]  /*0770*/  ISETP.EQ.U32.AND P2, PT, R4, 0x1, PT ;  /* 0x000000010400780c */ /* 0x002fe20003f42070 */
[----:B------:R1:W0:Y:S01]  /*0780*/  @!UP1 SYNCS.EXCH.64 URZ, [UR6+0x48], UR4 ;  /* 0x00004804063f95b2 */ /* 0x0002220008000100 */
[----:B------:R-:W-:Y:S01]  /*0790*/  NOP ;  /* 0x0000000000007918 */ /* 0x000fe20000000000 */
[----:B-1----:R-:W-:-:S06]  /*07a0*/  UIMAD UR4, UR11, UR12, UR10 ;  /* 0x0000000c0b0472a4 */ /* 0x002fcc000f8e020a */
[----:B------:R-:W-:Y:S02]  /*07b0*/  @P3 ISETP.NE.AND P4, PT, R0, UR4, PT ;  /* 0x0000000400003c0c */ /* 0x000fe4000bf85270 */
[----:B------:R-:W-:Y:S02]  /*07c0*/  SEL R0, RZ, 0x1, !P0 ;  /* 0x00000001ff007807 */ /* 0x000fe40004000000 */
[----:B------:R-:W-:-:S04]  /*07d0*/  @P3 SEL R17, RZ, 0x1, P4 ;  /* 0x00000001ff113807 */ /* 0x000fc80002000000 */
[----:B------:R-:W-:Y:S01]  /*07e0*/  LOP3.LUT R17, R17, R0, RZ, 0xc0, !PT ;  /* 0x0000000011117212 */ /* 0x000fe200078ec0ff */
[----:B------:R-:W-:Y:S06]  /*07f0*/  @!P2 BRA `(.L_x_3) ;  /* 0x000000000008a947 */ /* 0x000fec0003800000 */
[----:B0-234-:R-:W-:Y:S01]  /*0800*/  UCGABAR_ARV ;  /* 0x00000000000079c7 */ /* 0x01dfe20008000000 */
[----:B------:R-:W-:Y:S05]  /*0810*/  BRA `(.L_x_4) ;  /* 0x0000000000047947 */ /* 0x000fea0003800000 */
.L_x_3:
[----:B0-234-:R-:W-:Y:S01]  /*0820*/  NOP ;  /* 0x0000000000007918 */ /* 0x01dfe20000000000 */
.L_x_4:
[----:B------:R-:W-:Y:S01]  /*0830*/  ULDC UR4, c[0x0][0x65c] ;  /* 0x0001970000047ab9 */ /* 0x000fe20000000800 */
[----:B------:R-:W-:Y:S01]  /*0840*/  UMOV UR5, URZ ;  /* 0x0000003f00057c82 */ /* 0x000fe20008000000 */
[----:B------:R-:W-:-:S03]  /*0850*/  UISETP.NE.AND UP0, UPT, UR4, 0x1, UPT ;  /* 0x000000010400788c */ /* 0x000fc6000bf05270 */
[----:B------:R-:W-:Y:S01]  /*0860*/  UMOV UR4, UR13 ;  /* 0x0000000d00047c82 */ /* 0x000fe20008000000 */
[----:B------:R-:W-:Y:S02]  /*0870*/  UP2UR UR45, UPR, URZ, 0x1 ;  /* 0x000000013f2d7883 */ /* 0x000fe40008000000 */
[----:B------:R-:W-:Y:S02]  /*0880*/  PLOP3.LUT P0, PT, PT, PT, UP0, 0x80, 0x0 ;  /* 0x000000000000781c */ /* 0x000fe40003f0f008 */
[----:B------:R-:W-:Y:S02]  /*0890*/  PLOP3.LUT P3, PT, PT, PT, UP0, 0x80, 0x0 ;  /* 0x000000000000781c */ /* 0x000fe40003f6f008 */
[----:B------:R-:W-:Y:S01]  /*08a0*/  PLOP3.LUT P5, PT, PT, PT, UP0, 0x80, 0x0 ;  /* 0x000000000000781c */ /* 0x000fe20003faf008 */
[----:B------:R-:W-:Y:S01]  /*08b0*/  @UP0 ULDC UR14, c[0x0][0x10] ;  /* 0x00000400000e0ab9 */ /* 0x000fe20000000800 */
[----:B------:R-:W-:Y:S01]  /*08c0*/  @UP0 UMOV UR6, UR10 ;  /* 0x0000000a00060c82 */ /* 0x000fe20008000000 */
[----:B------:R-:W-:Y:S01]  /*08d0*/  @UP0 UMOV UR7, URZ ;  /* 0x0000003f00070c82 */ /* 0x000fe20008000000 */
[----:B------:R-:W-:Y:S01]  /*08e0*/  PLOP3.LUT P4, PT, PT, PT, UP0, 0x80, 0x0 ;  /* 0x000000000000781c */ /* 0x000fe20003f8f008 */
[----:B------:R-:W-:-:S03]  /*08f0*/  @UP0 UIMAD.WIDE.U32 UR14, UR13, UR14, UR6 ;  /* 0x0000000e0d0e02a5 */ /* 0x000fc6000f8e0006 */
[----:B------:R-:W-:Y:S01]  /*0900*/  @!UP0 ULDC UR7, c[0x0][0xc] ;  /* 0x0000030000078ab9 */ /* 0x000fe20000000800 */
[----:B------:R-:W-:Y:S01]  /*0910*/  @UP0 UMOV UR6, URZ ;  /* 0x0000003f00060c82 */ /* 0x000fe20008000000 */
[----:B------:R-:W-:Y:S01]  /*0920*/  @!UP0 UIMAD.WIDE.U32 UR4, UR10, UR7, UR4 ;  /* 0x000000070a0482a5 */ /* 0x000fe2000f8e0004 */
[----:B------:R-:W-:Y:S01]  /*0930*/  IMAD.U32 R2, RZ, RZ, UR14 ;  /* 0x0000000eff027e24 */ /* 0x000fe2000f8e00ff */
[----:B------:R-:W-:Y:S02]  /*0940*/  @UP0 UIADD3 UR6, UR15, UR6, URZ ;  /* 0x000000060f060290 */ /* 0x000fe4000fffe03f */
[----:B------:R-:W-:Y:S02]  /*0950*/  IMAD.U32 R3, RZ, RZ, UR15 ;  /* 0x0000000fff037e24 */ /* 0x000fe4000f8e00ff */
[----:B------:R-:W-:Y:S01]  /*0960*/  @P0 IMAD.MOV.U32 R7, RZ, RZ, R2 ;  /* 0x000000ffff070224 */ /* 0x000fe200078e0002 */
[----:B------:R-:W-:Y:S01]  /*0970*/  MOV R3, UR5 ;  /* 0x0000000500037c02 */ /* 0x000fe20008000f00 */
[----:B------:R-:W-:-:S02]  /*0980*/  IMAD.U32 R5, RZ, RZ, UR5 ;  /* 0x00000005ff057e24 */ /* 0x000fc4000f8e00ff */
[----:B------:R-:W-:Y:S02]  /*0990*/  IMAD.U32 R2, RZ, RZ, UR4 ;  /* 0x00000004ff027e24 */ /* 0x000fe4000f8e00ff */
[----:B------:R-:W-:Y:S02]  /*09a0*/  @P3 IMAD.U32 R6, RZ, RZ, UR6 ;  /* 0x00000006ff063e24 */ /* 0x000fe4000f8e00ff */
[----:B------:R-:W-:Y:S02]  /*09b0*/  @!P5 IMAD.MOV.U32 R6, RZ, RZ, R5 ;  /* 0x000000ffff06d224 */ /* 0x000fe400078e0005 */
[----:B------:R-:W-:Y:S02]  /*09c0*/  @!P4 IMAD.MOV.U32 R7, RZ, RZ, R2 ;  /* 0x000000ffff07c224 */ /* 0x000fe400078e0002 */
[----:B------:R-:W-:Y:S01]  /*09d0*/  IMAD.U32 R4, RZ, RZ, UR4 ;  /* 0x00000004ff047e24 */ /* 0x000fe2000f8e00ff */
[----:B------:R0:W-:Y:S04]  /*09e0*/  STL [R1+0x200], R6 ;  /* 0x0002000601007387 */ /* 0x0001e80000100800 */
[----:B------:R0:W-:Y:S01]  /*09f0*/  STL [R1+0x204], R7 ;  /* 0x0002040701007387 */ /* 0x0001e20000100800 */
[----:B------:R-:W-:Y:S05]  /*0a00*/  @!P2 BRA `(.L_x_5) ;  /* 0x00000000000ca947 */ /* 0x000fea0003800000 */
[----:B------:R-:W-:Y:S01]  /*0a10*/  UCGABAR_WAIT ;  /* 0x0000000000007dc7 */ /* 0x000fe20008000000 */
[----:B------:R-:W-:Y:S01]  /*0a20*/  CCTL.IVALL ;  /* 0x00000000ff00798f */ /* 0x000fe20002000000 */
[----:B------:R-:W-:Y:S05]  /*0a30*/  BRA `(.L_x_6) ;  /* 0x0000000000047947 */ /* 0x000fea0003800000 */
.L_x_5:
[----:B------:R-:W-:Y:S06]  /*0a40*/  BAR.SYNC.DEFER_BLOCKING 0x0 ;  /* 0x0000000000007b1d */ /* 0x000fec0000010000 */
.L_x_6:
[----:B------:R-:W-:Y:S05]  /*0a50*/  @!P1 BRA `(.L_x_7) ;  /* 0x0000018c00e09947 */ /* 0x000fea0003800000 */
[----:B------:R-:W-:-:S06]  /*0a60*/  UISETP.GT.U32.AND UP0, UPT, UR16, 0x1, UPT ;  /* 0x000000011000788c */ /* 0x000fcc000bf04070 */
[----:B------:R-:W-:-:S13]  /*0a70*/  PLOP3.LUT P0, PT, PT, PT, UP0, 0x80, 0x0 ;  /* 0x000000000000781c */ /* 0x000fda0003f0f008 */
[----:B------:R-:W-:Y:S05]  /*0a80*/  @P0 EXIT ;  /* 0x000000000000094d */ /* 0x000fea0003800000 */
[----:B------:R-:W-:Y:S01]  /*0a90*/  ULDC.64 UR4, c[0x0][0x650] ;  /* 0x0001940000047ab9 */ /* 0x000fe20000000a00 */
[----:B------:R-:W-:Y:S01]  /*0aa0*/  UMOV UR41, 0xffffffff ;  /* 0xffffffff00297882 */ /* 0x000fe20000000000 */
[----:B------:R-:W-:Y:S01]  /*0ab0*/  ISETP.GE.U32.AND P0, PT, R7, UR4, PT ;  /* 0x0000000407007c0c */ /* 0x000fe2000bf06070 */
[----:B------:R-:W-:Y:S01]  /*0ac0*/  UMOV UR42, 0xffffffff ;  /* 0xffffffff002a7882 */ /* 0x000fe20000000000 */
[----:B------:R-:W-:Y:S01]  /*0ad0*/  UMOV UR43, 0xffffffff ;  /* 0xffffffff002b7882 */ /* 0x000fe20000000000 */
[----:B------:R-:W-:Y:S02]  /*0ae0*/  PRMT R0, RZ, 0x7610, R0 ;  /* 0x00007610ff007816 */ /* 0x000fe40000000000 */
[----:B------:R-:W-:-:S13]  /*0af0*/  ISETP.GE.U32.AND.EX P0, PT, R6, UR5, PT, P0 ;  /* 0x0000000506007c0c */ /* 0x000fda000bf06100 */
[----:B------:R-:W-:Y:S05]  /*0b00*/  @P0 BRA `(.L_x_8) ;  /* 0x0000000400480947 */ /* 0x000fea0003800000 */
[----:B------:R-:W-:Y:S01]  /*0b10*/  ULDC.64 UR16, c[0x0][0x628] ;  /* 0x00018a0000107ab9 */ /* 0x000fe20000000a00 */
[C---:B------:R-:W-:Y:S01]  /*0b20*/  R2UR UR19, R7.reuse ;  /* 0x00000000071372ca */ /* 0x040fe200000e0000 */
[----:B------:R-:W-:Y:S01]  /*0b30*/  ULDC UR18, c[0x0][0x630] ;  /* 0x00018c0000127ab9 */ /* 0x000fe20000000800 */
[----:B------:R-:W-:Y:S02]  /*0b40*/  ISETP.NE.U32.AND P0, PT, RZ, UR16, PT ;  /* 0x00000010ff007c0c */ /* 0x000fe4000bf05070 */
[----:B------:R-:W-:Y:S02]  /*0b50*/  R2UR UR4, R7 ;  /* 0x00000000070472ca */ /* 0x000fe400000e0000 */
[----:B------:R-:W-:Y:S02]  /*0b60*/  ISETP.NE.AND.EX P0, PT, RZ, UR17, PT, P0 ;  /* 0x00000011ff007c0c */ /* 0x000fe4000bf05300 */
[----:B------:R-:W-:-:S11]  /*0b70*/  R2UR UR5, R6 ;  /* 0x00000000060572ca */ /* 0x000fd600000e0000 */
[----:B------:R-:W-:Y:S05]  /*0b80*/  @!P0 BRA `(.L_x_9) ;  /* 0x0000000000308947 */ /* 0x000fea0003800000 */
[----:B------:R-:W-:Y:S01]  /*0b90*/  R2UR UR4, R7 ;  /* 0x00000000070472ca */ /* 0x000fe200000e0000 */
[----:B------:R-:W-:Y:S01]  /*0ba0*/  ULDC UR9, c[0x0][0x634] ;  /* 0x00018d0000097ab9 */ /* 0x000fe20000000800 */
[----:B------:R-:W-:-:S11]  /*0bb0*/  R2UR UR13, R6 ;  /* 0x00000000060d72ca */ /* 0x000fd600000e0000 */
[----:B------:R-:W-:-:S04]  /*0bc0*/  UIADD3 UR9, UP0, UR4, UR9, URZ ;  /* 0x0000000904097290 */ /* 0x000fc8000ff1e03f */
[----:B------:R-:W-:-:S04]  /*0bd0*/  UIADD3.X UR13, URZ, UR13, URZ, UP0, !UPT ;  /* 0x0000000d3f0d7290 */ /* 0x000fc800087fe43f */
[----:B------:R-:W-:-:S04]  /*0be0*/  UIMAD.WIDE.U32 UR4, UR13, UR16, URZ ;  /* 0x000000100d0472a5 */ /* 0x000fc8000f8e003f */
[----:B------:R-:W-:Y:S02]  /*0bf0*/  UIMAD.WIDE.U32 UR6, UP0, UR9, UR17, UR4 ;  /* 0x00000011090672a5 */ /* 0x000fe4000f800004 */
[----:B------:R-:W-:Y:S02]  /*0c00*/  UIMAD.WIDE.U32 UR4, UR9, UR16, URZ ;  /* 0x00000010090472a5 */ /* 0x000fe4000f8e003f */
[----:B------:R-:W-:Y:S02]  /*0c10*/  UIADD3.X UR15, URZ, URZ, URZ, UP0, !UPT ;  /* 0x0000003f3f0f7290 */ /* 0x000fe400087fe43f */
[----:B------:R-:W-:Y:S01]  /*0c20*/  UIADD3 URZ, UP0, UR5, UR6, URZ ;  /* 0x00000006053f7290 */ /* 0x000fe2000ff1e03f */
[----:B------:R-:W-:-:S03]  /*0c30*/  UMOV UR14, UR7 ;  /* 0x00000007000e7c82 */ /* 0x000fc60008000000 */
[----:B------:R-:W-:-:S12]  /*0c40*/  UIMAD.WIDE.U32.X UR4, UR13, UR17, UR14, UP0 ;  /* 0x000000110d0472a5 */ /* 0x000fd800080e040e */
.L_x_9:
[----:B------:R-:W-:Y:S01]  /*0c50*/  USHF.R.U64 UR43, UR4, UR18, UR5 ;  /* 0x00000012042b7299 */ /* 0x000fe20008001205 */
[----:B------:R-:W-:Y:S01]  /*0c60*/  R2UR UR7, R6 ;  /* 0x00000000060772ca */ /* 0x000fe200000e0000 */
[----:B------:R-:W-:Y:S02]  /*0c70*/  USHF.R.U32.HI UR4, URZ, UR18, UR5 ;  /* 0x000000123f047299 */ /* 0x000fe40008011605 */
[----:B------:R-:W-:Y:S01]  /*0c80*/  UIADD3 UR5, UP0, URZ, -UR43, URZ ;  /* 0x8000002b3f057290 */ /* 0x000fe2000ff1e03f */
[----:B------:R-:W-:Y:S01]  /*0c90*/  ULDC.64 UR14, c[0x0][0x620] ;  /* 0x00018800000e7ab9 */ /* 0x000fe20000000a00 */
[----:B------:R-:W-:Y:S02]  /*0ca0*/  UMOV UR6, UR19 ;  /* 0x0000001300067c82 */ /* 0x000fe40008000000 */
[----:B------:R-:W-:Y:S01]  /*0cb0*/  UIADD3.X UR4, URZ, ~UR4, URZ, UP0, !UPT ;  /* 0x800000043f047290 */ /* 0x000fe200087fe43f */
[----:B------:R-:W-:Y:S01]  /*0cc0*/  ULDC UR9, c[0x0][0x618] ;  /* 0x0001860000097ab9 */ /* 0x000fe20000000800 */
[----:B------:R-:W-:-:S02]  /*0cd0*/  UIMAD UR12, UR11, UR12, UR10 ;  /* 0x0000000c0b0c72a4 */ /* 0x000fc4000f8e020a */
[----:B------:R-:W-:Y:S02]  /*0ce0*/  UIMAD UR4, UR4, UR14, URZ ;  /* 0x0000000e040472a4 */ /* 0x000fe4000f8e023f */
[----:B------:R-:W-:Y:S02]  /*0cf0*/  UIMAD.WIDE.U32 UR6, UR5, UR14, UR6 ;  /* 0x0000000e050672a5 */ /* 0x000fe4000f8e0006 */
[----:B------:R-:W-:Y:S01]  /*0d00*/  UIMAD UR4, UR5, UR15, UR4 ;  /* 0x0000000f050472a4 */ /* 0x000fe2000f8e0204 */
[----:B------:R-:W-:Y:S01]  /*0d10*/  ULDC UR10, c[0x0][0x608] ;  /* 0x00018200000a7ab9 */ /* 0x000fe20000000800 */
[----:B------:R-:W-:Y:S02]  /*0d20*/  ULDC UR18, c[0x0][0x658] ;  /* 0x0001960000127ab9 */ /* 0x000fe40000000800 */
[----:B------:R-:W-:Y:S01]  /*0d30*/  UIADD3 UR7, UR7, UR4, URZ ;  /* 0x0000000407077290 */ /* 0x000fe2000fffe03f */
[----:B------:R-:W-:Y:S02]  /*0d40*/  UMOV UR11, 0xffffffff ;  /* 0xffffffff000b7882 */ /* 0x000fe40000000000 */
[----:B------:R-:W-:Y:S01]  /*0d50*/  ULDC.64 UR4, c[0x0][0x640] ;  /* 0x0001900000047ab9 */ /* 0x000fe20000000a00 */
[----:B------:R-:W-:Y:S01]  /*0d60*/  USHF.R.U64 UR16, UR6, UR9, UR7 ;  /* 0x0000000906107299 */ /* 0x000fe20008001207 */
[----:B------:R-:W-:Y:S01]  /*0d70*/  ISETP.NE.U32.AND P0, PT, RZ, UR4, PT ;  /* 0x00000004ff007c0c */ /* 0x000fe2000bf05070 */
[----:B------:R-:W-:-:S02]  /*0d80*/  USHF.R.U32.HI UR7, URZ, UR9, UR7 ;  /* 0x000000093f077299 */ /* 0x000fc40008011607 */
[----:B------:R-:W-:Y:S01]  /*0d90*/  USHF.L.U32 UR6, UR11, UR18, URZ ;  /* 0x000000120b067299 */ /* 0x000fe2000800063f */
[----:B------:R-:W-:Y:S01]  /*0da0*/  ISETP.NE.AND.EX P0, PT, RZ, UR5, PT, P0 ;  /* 0x00000005ff007c0c */ /* 0x000fe2000bf05300 */
[----:B------:R-:W-:Y:S02]  /*0db0*/  USHF.R.U64 UR22, UR16, UR10, UR7 ;  /* 0x0000000a10167299 */ /* 0x000fe40008001207 */
[----:B------:R-:W-:Y:S02]  /*0dc0*/  USHF.R.U32.HI UR7, URZ, UR10, UR7 ;  /* 0x0000000a3f077299 */ /* 0x000fe40008011607 */
[----:B------:R-:W-:Y:S02]  /*0dd0*/  UISETP.NE.AND UP1, UPT, UR45, URZ, UPT ;  /* 0x0000003f2d00728c */ /* 0x000fe4000bf25270 */
[----:B------:R-:W-:Y:S01]  /*0de0*/  USHF.R.U64 UR23, UR22, UR18, UR7 ;  /* 0x0000001216177299 */ /* 0x000fe20008001207 */
[----:B------:R-:W-:Y:S01]  /*0df0*/  ULDC UR17, c[0x0][0x600] ;  /* 0x0001800000117ab9 */ /* 0x000fe20000000800 */
[----:B------:R-:W-:-:S02]  /*0e00*/  ULOP3.LUT UR13, URZ, UR6, URZ, 0x33, !UPT ;  /* 0x000000063f0d7292 */ /* 0x000fc4000f8e333f */
[----:B------:R-:W-:Y:S02]  /*0e10*/  UIADD3 UR15, UR17, -0x1, URZ ;  /* 0xffffffff110f7890 */ /* 0x000fe4000fffe03f */
[----:B------:R-:W-:Y:S02]  /*0e20*/  USEL UR12, UR8, UR12, !UP1 ;  /* 0x0000000c080c7287 */ /* 0x000fe4000c800000 */
[----:B------:R-:W-:Y:S01]  /*0e30*/  USHF.R.U32.HI UR7, URZ, UR18, UR7 ;  /* 0x000000123f077299 */ /* 0x000fe20008011607 */
[----:B------:R-:W-:Y:S01]  /*0e40*/  ULDC UR19, c[0x0][0x648] ;  /* 0x0001920000137ab9 */ /* 0x000fe20000000800 */
[----:B------:R-:W-:Y:S01]  /*0e50*/  ULDC UR20, c[0x0][0x638] ;  /* 0x00018e0000147ab9 */ /* 0x000fe20000000800 */
[----:B------:R-:W-:Y:S01]  /*0e60*/  UMOV UR21, 0x1 ;  /* 0x0000000100157882 */ /* 0x000fe20000000000 */
[----:B------:R-:W-:Y:S01]  /*0e70*/  UMOV UR6, UR23 ;  /* 0x0000001700067c82 */ /* 0x000fe20008000000 */
[----:B------:R-:W-:Y:S07]  /*0e80*/  @!P0 BRA `(.L_x_10) ;  /* 0x0000000000308947 */ /* 0x000fee0003800000 */
[----:B------:R-:W-:Y:S02]  /*0e90*/  ULDC UR10, c[0x0][0x64c] ;  /* 0x00019300000a7ab9 */ /* 0x000fe40000000800 */
        /* <DEDUP_REMOVED lines=8> */
[----:B------:R-:W-:-:S07]  /*0f20*/  UIMAD.WIDE.U32.X UR4, UR14, UR5, UR10, UP0 ;  /* 0x000000050e0472a5 */ /* 0x000fce00080e040a */
[----:B------:R-:W-:Y:S01]  /*0f30*/  UMOV UR6, UR4 ;  /* 0x0000000400067c82 */ /* 0x000fe20008000000 */
[----:B------:R-:W-:-:S05]  /*0f40*/  UMOV UR7, UR5 ;  /* 0x0000000500077c82 */ /* 0x000fca0008000000 */
.L_x_10:
[----:B------:R-:W-:Y:S01]  /*0f50*/  USHF.R.U64 UR5, UR6, UR19, UR7 ;  /* 0x0000001306057299 */ /* 0x000fe20008001207 */
[----:B------:R-:W-:Y:S01]  /*0f60*/  IMAD.MOV.U32 R0, RZ, RZ, 0x1 ;  /* 0x00000001ff007424 */ /* 0x000fe200078e00ff */
[----:B------:R-:W-:Y:S02]  /*0f70*/  USHF.L.U32 UR4, UR21, UR18, URZ ;  /* 0x0000001215047299 */ /* 0x000fe4000800063f */
[----:B------:R-:W-:Y:S02]  /*0f80*/  ULOP3.LUT UR13, UR22, UR13, URZ, 0xc0, !UPT ;  /* 0x0000000d160d7292 */ /* 0x000fe4000f8ec03f */
[----:B------:R-:W-:Y:S02]  /*0f90*/  UIADD3 UR6, -UR5, URZ, URZ ;  /* 0x0000003f05067290 */ /* 0x000fe4000fffe13f */
[----:B------:R-:W-:Y:S02]  /*0fa0*/  UIMAD UR13, UR4, UR5, UR13 ;  /* 0x00000005040d72a4 */ /* 0x000fe4000f8e020d */
[----:B------:R-:W-:-:S02]  /*0fb0*/  ULOP3.LUT UR15, UR16, UR15, URZ, 0xc0, !UPT ;  /* 0x0000000f100f7292 */ /* 0x000fc4000f8ec03f */
[----:B------:R-:W-:Y:S01]  /*0fc0*/  UIMAD UR4, UR6, UR20, UR23 ;  /* 0x00000014060472a4 */ /* 0x000fe2000f8e0217 */
[----:B------:R-:W-:Y:S01]  /*0fd0*/  ULDC UR5, c[0x0][0x610] ;  /* 0x0001840000057ab9 */ /* 0x000fe20000000800 */
[----:B------:R-:W-:Y:S02]  /*0fe0*/  UISETP.NE.AND UP0, UPT, UR45, URZ, UPT ;  /* 0x0000003f2d00728c */ /* 0x000fe4000bf05270 */
[----:B------:R-:W-:Y:S02]  /*0ff0*/  UIMAD UR12, UR13, UR5, UR12 ;  /* 0x000000050d0c72a4 */ /* 0x000fe4000f8e020c */
[----:B------:R-:W-:-:S04]  /*1000*/  UIMAD UR4, UR4, UR17, UR15 ;  /* 0x00000011040472a4 */ /* 0x000fc8000f8e020f */
[----:B------:R-:W-:Y:S02]  /*1010*/  USEL UR42, UR4, UR12, !UP0 ;  /* 0x0000000c042a7287 */ /* 0x000fe4000c000000 */
[----:B------:R-:W-:-:S12]  /*1020*/  USEL UR41, UR12, UR4, !UP0 ;  /* 0x000000040c297287 */ /* 0x000fd8000c000000 */
.L_x_8:
[----:B------:R-:W-:-:S08]  /*1030*/  NOP ;  /* 0x0000000000007918 */ /* 0x000fd00000000000 */
[----:B------:R-:W1:Y:S02]  /*1040*/  USETMAXREG.TRY_ALLOC.CTAPOOL UP0, 0xf0 ;  /* 0x000000f0000079c8 */ /* 0x000e640008000600 */
[----:B-1----:R-:W-:-:S13]  /*1050*/  PLOP3.LUT P0, PT, PT, PT, UP0, 0x80, 0x0 ;  /* 0x000000000000781c */ /* 0x002fda0003f0f008 */
[----:B------:R-:W-:Y:S05]  /*1060*/  @!P0 BRA `(.L_x_8) ;  /* 0xfffffffc00f08947 */ /* 0x000fea000383ffff */
[----:B------:R-:W-:Y:S01]  /*1070*/  ULDC.64 UR4, c[0x0][0x598] ;  /* 0x0001660000047ab9 */ /* 0x000fe20000000a00 */
[----:B------:R-:W-:Y:S01]  /*1080*/  ULDC.64 UR36, c[0x0][0x208] ;  /* 0x0000820000247ab9 */ /* 0x000fe20000000a00 */
[----:B------:R-:W-:-:S04]  /*1090*/  ISETP.NE.U32.AND P0, PT, RZ, UR4, PT ;  /* 0x00000004ff007c0c */ /* 0x000fc8000bf05070 */
[----:B------:R-:W-:-:S13]  /*10a0*/  ISETP.NE.AND.EX P0, PT, RZ, UR5, PT, P0 ;  /* 0x00000005ff007c0c */ /* 0x000fda000bf05300 */
[----:B------:R-:W-:Y:S05]  /*10b0*/  @!P0 BRA `(.L_x_11) ;  /* 0x00000000001c8947 */ /* 0x000fea0003800000 */
[----:B------:R-:W1:Y:S02]  /*10c0*/  LDC.64 R2, c[0x0][0x598] ;  /* 0x00016600ff027b82 */ /* 0x000e640000000a00 */
[----:B-1----:R-:W2:Y:S02]  /*10d0*/  LDG.E.64 R2, desc[UR36][R2.64] ;  /* 0x0000002402027981 */ /* 0x002ea4000c1e1b00 */
[----:B--2---:R-:W-:-:S04]  /*10e0*/  ISETP.NE.U32.AND P0, PT, R2, RZ, PT ;  /* 0x000000ff0200720c */ /* 0x004fc80003f05070 */
[----:B------:R-:W-:-:S13]  /*10f0*/  ISETP.NE.AND.EX P0, PT, R3, RZ, PT, P0 ;  /* 0x000000ff0300720c */ /* 0x000fda0003f05300 */
[----:B------:R-:W-:Y:S05]  /*1100*/  @!P0 BRA `(.L_x_11) ;  /* 0x0000000000088947 */ /* 0x000fea0003800000 */
[----:B------:R1:W5:Y:S01]  /*1110*/  LD.E R2, desc[UR36][R2.64] ;  /* 0x0000002402027980 */ /* 0x000362000c101900 */
[----:B------:R-:W-:Y:S05]  /*1120*/  BRA `(.L_x_12) ;  /* 0x0000000000247947 */ /* 0x000fea0003800000 */
.L_x_11:
[----:B------:R-:W-:Y:S02]  /*1130*/  ULDC.64 UR4, c[0x0][0x588] ;  /* 0x0001620000047ab9 */ /* 0x000fe40000000a00 */
[----:B------:R-:W-:-:S04]  /*1140*/  ISETP.NE.U32.AND P0, PT, RZ, UR4, PT ;  /* 0x00000004ff007c0c */ /* 0x000fc8000bf05070 */
[----:B------:R-:W-:-:S13]  /*1150*/  ISETP.NE.AND.EX P0, PT, RZ, UR5, PT, P0 ;  /* 0x00000005ff007c0c */ /* 0x000fda000bf05300 */
[----:B------:R-:W-:Y:S05]  /*1160*/  @!P0 BRA `(.L_x_13) ;  /* 0x00000000000c8947 */ /* 0x000fea0003800000 */
[----:B------:R-:W1:Y:S02]  /*1170*/  LDC.64 R2, c[0x0][0x588] ;  /* 0x00016200ff027b82 */ /* 0x000e640000000a00 */
[----:B-1----:R2:W5:Y:S01]  /*1180*/  LDG.E R2, desc[UR36][R2.64] ;  /* 0x0000002402027981 */ /* 0x002562000c1e1900 */
[----:B------:R-:W-:Y:S05]  /*1190*/  BRA `(.L_x_12) ;  /* 0x0000000000087947 */ /* 0x000fea0003800000 */
.L_x_13:
[----:B------:R-:W-:Y:S02]  /*11a0*/  ULDC UR4, c[0x0][0x580] ;  /* 0x0001600000047ab9 */ /* 0x000fe40000000800 */
[----:B------:R-:W-:-:S07]  /*11b0*/  IMAD.U32 R2, RZ, RZ, UR4 ;  /* 0x00000004ff027e24 */ /* 0x000fce000f8e00ff */
.L_x_12:
[----:B------:R-:W-:Y:S02]  /*11c0*/  ULDC.64 UR4, c[0x0][0x5a0] ;  /* 0x0001680000047ab9 */ /* 0x000fe40000000a00 */
[----:B------:R-:W-:-:S04]  /*11d0*/  ISETP.NE.U32.AND P0, PT, RZ, UR4, PT ;  /* 0x00000004ff007c0c */ /* 0x000fc8000bf05070 */
[----:B------:R-:W-:-:S13]  /*11e0*/  ISETP.NE.AND.EX P0, PT, RZ, UR5, PT, P0 ;  /* 0x00000005ff007c0c */ /* 0x000fda000bf05300 */
[----:B------:R-:W-:Y:S05]  /*11f0*/  @!P0 BRA `(.L_x_14) ;  /* 0x00000000001c8947 */ /* 0x000fea0003800000 */
[----:B------:R-:W3:Y:S02]  /*1200*/  LDC.64 R4, c[0x0][0x5a0] ;  /* 0x00016800ff047b82 */ /* 0x000ee40000000a00 */
[----:B---3--:R-:W3:Y:S02]  /*1210*/  LDG.E.64 R4, desc[UR36][R4.64] ;  /* 0x0000002404047981 */ /* 0x008ee4000c1e1b00 */
[----:B---3--:R-:W-:-:S04]  /*1220*/  ISETP.NE.U32.AND P0, PT, R4, RZ, PT ;  /* 0x000000ff0400720c */ /* 0x008fc80003f05070 */
[----:B------:R-:W-:-:S13]  /*1230*/  ISETP.NE.AND.EX P0, PT, R5, RZ, PT, P0 ;  /* 0x000000ff0500720c */ /* 0x000fda0003f05300 */
[----:B------:R-:W-:Y:S05]  /*1240*/  @!P0 BRA `(.L_x_14) ;  /* 0x0000000000088947 */ /* 0x000fea0003800000 */
[----:B------:R3:W5:Y:S01]  /*1250*/  LD.E R16, desc[UR36][R4.64] ;  /* 0x0000002404107980 */ /* 0x000762000c101900 */
[----:B------:R-:W-:Y:S05]  /*1260*/  BRA `(.L_x_15) ;  /* 0x0000000000247947 */ /* 0x000fea0003800000 */
.L_x_14:
[----:B------:R-:W-:Y:S02]  /*1270*/  ULDC.64 UR4, c[0x0][0x590] ;  /* 0x0001640000047ab9 */ /* 0x000fe40000000a00 */
[----:B------:R-:W-:-:S04]  /*1280*/  ISETP.NE.U32.AND P0, PT, RZ, UR4, PT ;  /* 0x00000004ff007c0c */ /* 0x000fc8000bf05070 */
[----:B------:R-:W-:-:S13]  /*1290*/  ISETP.NE.AND.EX P0, PT, RZ, UR5, PT, P0 ;  /* 0x00000005ff007c0c */ /* 0x000fda000bf05300 */
[----:B------:R-:W-:Y:S05]  /*12a0*/  @!P0 BRA `(.L_x_16) ;  /* 0x00000000000c8947 */ /* 0x000fea0003800000 */
[----:B------:R-:W3:Y:S02]  /*12b0*/  LDC.64 R4, c[0x0][0x590] ;  /* 0x00016400ff047b82 */ /* 0x000ee40000000a00 */
[----:B---3--:R4:W5:Y:S01]  /*12c0*/  LDG.E R16, desc[UR36][R4.64] ;  /* 0x0000002404107981 */ /* 0x008962000c1e1900 */
[----:B------:R-:W-:Y:S05]  /*12d0*/  BRA `(.L_x_15) ;  /* 0x0000000000087947 */ /* 0x000fea0003800000 */
.L_x_16:
[----:B------:R-:W-:Y:S02]  /*12e0*/  ULDC UR4, c[0x0][0x584] ;  /* 0x0001610000047ab9 */ /* 0x000fe40000000800 */
[----:B------:R-:W-:-:S07]  /*12f0*/  IMAD.U32 R16, RZ, RZ, UR4 ;  /* 0x00000004ff107e24 */ /* 0x000fce000f8e00ff */
.L_x_15:
[----:B------:R-:W-:-:S13]  /*1300*/  LOP3.LUT P0, RZ, R0, 0xff, RZ, 0xc0, !PT ;  /* 0x000000ff00ff7812 */ /* 0x000fda000780c0ff */
[----:B------:R-:W-:Y:S05]  /*1310*/  @!P0 EXIT ;  /* 0x000000000000894d */ /* 0x000fea0003800000 */
[----:B------:R-:W-:Y:S01]  /*1320*/  ULDC UR4, c[0x0][0x28c] ;  /* 0x0000a30000047ab9 */ /* 0x000fe20000000800 */
[----:B------:R-:W-:Y:S01]  /*1330*/  UMOV UR38, URZ ;  /* 0x0000003f00267c82 */ /* 0x000fe20008000000 */
[----:B------:R-:W-:Y:S01]  /*1340*/  UIADD3 UR4, UR4, 0x1f, URZ ;  /* 0x0000001f04047890 */ /* 0x000fe2000fffe03f */
[----:B------:R-:W-:-:S03]  /*1350*/  UMOV UR39, URZ ;  /* 0x0000003f00277c82 */ /* 0x000fc60008000000 */
[----:B------:R-:W-:-:S04]  /*1360*/  USHF.R.S32.HI UR5, URZ, 0x1f, UR4 ;  /* 0x0000001f3f057899 */ /* 0x000fc80008011404 */
[----:B------:R-:W-:-:S04]  /*1370*/  ULEA.HI UR5, UR5, UR4, URZ, 0x5 ;  /* 0x0000000405057291 */ /* 0x000fc8000f8f283f */
[----:B------:R-:W-:-:S12]  /*1380*/  USHF.R.S32.HI UR44, URZ, 0x5, UR5 ;  /* 0x000000053f2c7899 */ /* 0x000fd80008011405 */
.L_x_546:
[----:B------:R-:W0:Y:S01]  /*1390*/  S2R R0, SR_TID.X ;  /* 0x0000000000007919 */ /* 0x000e220000002100 */
[----:B-1----:R-:W1:Y:S01]  /*13a0*/  S2UR UR7, SR_CgaCtaId ;  /* 0x00000000000779c3 */ /* 0x002e620000008800 */
[----:B------:R-:W-:Y:S02]  /*13b0*/  UMOV UR6, 0x400 ;  /* 0x0000040000067882 */ /* 0x000fe40000000000 */
[----:B-1----:R-:W-:Y:S01]  /*13c0*/  ULEA UR6, UR7, UR6, 0x18 ;  /* 0x0000000607067291 */ /* 0x002fe2000f8ec03f */
[----:B0-----:R-:W-:-:S04]  /*13d0*/  LOP3.LUT R0, R0, 0x80, RZ, 0xc0, !PT ;  /* 0x0000008000007812 */ /* 0x001fc800078ec0ff */
[----:B------:R-:W-:-:S06]  /*13e0*/  SHF.R.U32.HI R0, RZ, 0x7, R0 ;  /* 0x00000007ff007819 */ /* 0x000fcc0000011600 */
[----:B------:R-:W0:Y:S02]  /*13f0*/  SHFL.IDX PT, R0, R0, RZ, 0x1f ;  /* 0x00001fff00007589 */ /* 0x000e2400000e0000 */
[----:B0-----:R-:W-:-:S13]  /*1400*/  R2UR UR4, R0 ;  /* 0x00000000000472ca */ /* 0x001fda00000e0000 */
[----:B------:R-:W-:-:S04]  /*1410*/  ULEA.HI UR5, UR4, UR4, URZ, 0x1 ;  /* 0x0000000404057291 */ /* 0x000fc8000f8f083f */
[----:B------:R-:W-:-:S04]  /*1420*/  ULOP3.LUT UR5, UR5, 0x7fffe, URZ, 0xc0, !UPT ;  /* 0x0007fffe05057892 */ /* 0x000fc8000f8ec03f */
[----:B------:R-:W-:-:S03]  /*1430*/  UIADD3 UR5, UR4, -UR5, URZ ;  /* 0x8000000504057290 */ /* 0x000fc6000fffe03f */
[----:B------:R-:W-:Y:S01]  /*1440*/  ULDC UR4, c[0x0][0x28c] ;  /* 0x0000a30000047ab9 */ /* 0x000fe20000000800 */
[----:B------:R-:W-:Y:S01]  /*1450*/  ULEA UR5, UR5, UR6, 0xd ;  /* 0x0000000605057291 */ /* 0x000fe2000f8e683f */
[----:B------:R-:W-:-:S03]  /*1460*/  ISETP.LT.AND P0, PT, RZ, UR4, PT ;  /* 0x00000004ff007c0c */ /* 0x000fc6000bf01270 */
[----:B------:R-:W-:-:S04]  /*1470*/  UIADD3 UR5, UR5, 0x100, URZ ;  /* 0x0000010005057890 */ /* 0x000fc8000fffe03f */
[----:B------:R-:W-:-:S04]  /*1480*/  USHF.R.U32.HI UR5, URZ, 0x4, UR5 ;  /* 0x000000043f057899 */ /* 0x000fc80008011605 */
[----:B------:R-:W-:Y:S02]  /*1490*/  ULOP3.LUT UR46, UR5, 0x3fff, URZ, 0xc0, !UPT ;  /* 0x00003fff052e7892 */ /* 0x000fe4000f8ec03f */
[----:B--23-5:R-:W-:Y:S10]  /*14a0*/  @P0 BRA `(.L_x_17) ;  /* 0x0000000000400947 */ /* 0x02cff40003800000 */
[----:B------:R-:W-:Y:S01]  /*14b0*/  MOV R0, 0x0 ;  /* 0x0000000000007802 */ /* 0x000fe20000000f00 */
[----:B------:R-:W-:Y:S01]  /*14c0*/  ULDC.64 UR4, c[0x4][0x68] ;  /* 0x01001a0000047ab9 */ /* 0x000fe20000000a00 */
[----:B------:R-:W-:Y:S01]  /*14d0*/  ULDC.64 UR6, c[0x4][0x8] ;  /* 0x0100020000067ab9 */ /* 0x000fe20000000a00 */
[----:B---34-:R-:W-:Y:S01]  /*14e0*/  IMAD.U32 R4, RZ, RZ, UR4 ;  /* 0x00000004ff047e24 */ /* 0x018fe2000f8e00ff */
[----:B------:R0:W1:Y:S01]  /*14f0*/  LDC.64 R14, c[0x4][R0] ;  /* 0x01000000000e7b82 */ /* 0x0000620000000a00 */
[----:B------:R-:W-:Y:S01]  /*1500*/  IMAD.U32 R5, RZ, RZ, UR5 ;  /* 0x00000005ff057e24 */ /* 0x000fe2000f8e00ff */
[----:B------:R-:W-:Y:S01]  /*1510*/  ULDC.64 UR4, c[0x4][0x70] ;  /* 0x01001c0000047ab9 */ /* 0x000fe20000000a00 */
[----:B------:R-:W-:Y:S01]  /*1520*/  IMAD.U32 R10, RZ, RZ, UR6 ;  /* 0x00000006ff0a7e24 */ /* 0x000fe2000f8e00ff */
[----:B------:R-:W-:Y:S01]  /*1530*/  MOV R8, 0x1e1 ;  /* 0x000001e100087802 */ /* 0x000fe20000000f00 */
[----:B------:R-:W-:Y:S02]  /*1540*/  IMAD.U32 R6, RZ, RZ, UR4 ;  /* 0x00000004ff067e24 */ /* 0x000fe4000f8e00ff */
[----:B------:R-:W-:-:S02]  /*1550*/  IMAD.U32 R7, RZ, RZ, UR5 ;  /* 0x00000005ff077e24 */ /* 0x000fc4000f8e00ff */
[----:B------:R-:W-:Y:S02]  /*1560*/  IMAD.U32 R11, RZ, RZ, UR7 ;  /* 0x00000007ff0b7e24 */ /* 0x000fe4000f8e00ff */
[----:B------:R-:W-:Y:S02]  /*1570*/  IMAD.MOV.U32 R12, RZ, RZ, 0x1 ;  /* 0x00000001ff0c7424 */ /* 0x000fe400078e00ff */
[----:B0-----:R-:W-:-:S07]  /*1580*/  IMAD.MOV.U32 R13, RZ, RZ, RZ ;  /* 0x000000ffff0d7224 */ /* 0x001fce00078e00ff */
[----:B------:R-:W-:-:S07]  /*1590*/  LEPC R20, `(.L_x_17) ;  /* 0x000000001014794e */ /* 0x000fce0000000000 */
[----:B-12--5:R-:W-:Y:S05]  /*15a0*/  CALL.ABS.NOINC R14 ;  /* 0x000000000e007343 */ /* 0x026fea0003c00000 */
.L_x_17:
[----:B------:R-:W-:-:S06]  /*15b0*/  ULOP3.LUT UR4, UR40, 0x1, URZ, 0xfc, !UPT ;  /* 0x0000000128047892 */ /* 0x000fcc000f8efc3f */
[----:B------:R-:W-:-:S05]  /*15c0*/  IMAD.U32 R0, RZ, RZ, UR4 ;  /* 0x00000004ff007e24 */ /* 0x000fca000f8e00ff */
[----:B------:R-:W-:-:S13]  /*15d0*/  ISETP.NE.AND P0, PT, R0, 0x3, PT ;  /* 0x000000030000780c */ /* 0x000fda0003f05270 */
[----:B------:R-:W-:Y:S05]  /*15e0*/  @!P0 BRA `(.L_x_18) ;  /* 0x0000000000048947 */ /* 0x000fea0003800000 */
[----:B------:R-:W-:Y:S01]  /*15f0*/  BPT.TRAP 0x1 ;  /* 0x000000040000795c */ /* 0x000fe20000300000 */
.L_x_18:
[----:B------:R-:W0:Y:S01]  /*1600*/  S2UR UR5, SR_CgaCtaId ;  /* 0x00000000000579c3 */ /* 0x000e220000008800 */
[----:B------:R-:W-:Y:S01]  /*1610*/  UMOV UR4, 0x400 ;  /* 0x0000040000047882 */ /* 0x000fe20000000000 */
[----:B--2---:R-:W-:Y:S02]  /*1620*/  IMAD.U32 R3, RZ, RZ, UR38 ;  /* 0x00000026ff037e24 */ /* 0x004fe4000f8e00ff */
[----:B---34-:R-:W-:-:S03]  /*1630*/  IMAD.U32 R5, RZ, RZ, UR39 ;  /* 0x00000027ff057e24 */ /* 0x018fc6000f8e00ff */
[----:B------:R-:W-:Y:S01]  /*1640*/  SHF.L.U32 R3, R3, 0x1f, RZ ;  /* 0x0000001f03037819 */ /* 0x000fe200000006ff */
[----:B0-----:R-:W-:-:S06]  /*1650*/  ULEA UR4, UR5, UR4, 0x18 ;  /* 0x0000000405047291 */ /* 0x001fcc000f8ec03f */
[----:B------:R-:W-:-:S04]  /*1660*/  IMAD.U32 R0, RZ, RZ, UR4 ;  /* 0x00000004ff007e24 */ /* 0x000fc8000f8e00ff */
[----:B------:R-:W-:-:S04]  /*1670*/  IMAD R4, R5, 0x8, R0 ;  /* 0x0000000805047824 */ /* 0x000fc800078e0200 */
[----:B------:R0:W1:Y:S01]  /*1680*/  SYNCS.PHASECHK.TRANS64.TRYWAIT P1, [R4+URZ], R3 ;  /* 0x00000003040075a7 */ /* 0x000062000802017f */
[----:B------:R-:W-:Y:S05]  /*1690*/  @!P0 BRA `(.L_x_19) ;  /* 0x0000000000048947 */ /* 0x000fea0003800000 */
[----:B------:R-:W-:Y:S01]  /*16a0*/  BPT.TRAP 0x1 ;  /* 0x000000040000795c */ /* 0x000fe20000300000 */
.L_x_19:
[----:B-1----:R-:W-:Y:S05]  /*16b0*/  @P1 BRA `(.L_x_20) ;  /* 0x0000000000081947 */ /* 0x002fea0003800000 */
[----:B------:R-:W1:Y:S02]  /*16c0*/  SYNCS.PHASECHK.TRANS64.TRYWAIT P1, [R4+URZ], R3 ;  /* 0x00000003040075a7 */ /* 0x000e64000802017f */
[----:B-1----:R-:W-:Y:S05]  /*16d0*/  @!P1 BRA `(.L_x_21) ;  /* 0x0000019800a89947 */ /* 0x002fea0003800000 */
.L_x_20:
[----:B------:R-:W-:-:S04]  /*16e0*/  UISETP.LT.AND UP0, UPT, UR44, 0x1, UPT ;  /* 0x000000012c00788c */ /* 0x000fc8000bf01270 */
[----:B------:R-:W-:-:S06]  /*16f0*/  USEL UR4, UR44, 0x1, UP0 ;  /* 0x000000012c047887 */ /* 0x000fcc0008000000 */
[----:B01----:R-:W-:Y:S01]  /*1700*/  IMAD.U32 R3, RZ, RZ, UR4 ;  /* 0x00000004ff037e24 */ /* 0x003fe2000f8e00ff */
[----:B------:R-:W-:Y:S05]  /*1710*/  WARPSYNC.ALL ;  /* 0x0000000000007948 */ /* 0x000fea0003800000 */
[----:B------:R-:W-:-:S04]  /*1720*/  IADD3 R3, -R3, UR44, RZ ;  /* 0x0000002c03037c10 */ /* 0x000fc8000fffe1ff */
[----:B------:R-:W-:Y:S02]  /*1730*/  ISETP.GE.AND P1, PT, R3, 0x1, PT ;  /* 0x000000010300780c */ /* 0x000fe40003f26270 */
[----:B------:R-:W-:Y:S01]  /*1740*/  R2UR UR4, R0 ;  /* 0x00000000000472ca */ /* 0x000fe200000e0000 */
[----:B------:R-:W-:Y:S01]  /*1750*/  WARPGROUP.ARRIVE ;  /* 0x00000000000079c5 */ /* 0x000fe20000000000 */
[----:B------:R-:W-:Y:S01]  /*1760*/  UMOV UR9, 0x40000040 ;  /* 0x4000004000097882 */ /* 0x000fe20000000000 */
[----:B------:R-:W-:Y:S01]  /*1770*/  UMOV UR11, 0x40000040 ;  /* 0x40000040000b7882 */ /* 0x000fe20000000000 */
[----:B------:R0:W-:Y:S04]  /*1780*/  STL [R1+0x2c8], R17 ;  /* 0x0002c81101007387 */ /* 0x0001e80000100800 */
[----:B-----5:R-:W-:Y:S04]  /*1790*/  STL [R1+0x2c4], R16 ;  /* 0x0002c41001007387 */ /* 0x020fe80000100800 */
[----:B------:R1:W-:Y:S01]  /*17a0*/  STL [R1+0x2c0], R3 ;  /* 0x0002c00301007387 */ /* 0x0003e20000100800 */
[----:B------:R-:W-:-:S03]  /*17b0*/  UIADD3 UR4, UR4, 0x18100, URZ ;  /* 0x0001810004047890 */ /* 0x000fc6000fffe03f */
[----:B------:R2:W-:Y:S01]  /*17c0*/  STL [R1+0x2bc], R2 ;  /* 0x0002bc0201007387 */ /* 0x0005e20000100800 */
[----:B------:R-:W-:-:S03]  /*17d0*/  USHF.R.U32.HI UR4, URZ, 0x4, UR4 ;  /* 0x000000043f047899 */ /* 0x000fc60008011604 */
[----:B------:R3:W-:Y:S01]  /*17e0*/  STL [R1+0x2cc], R0 ;  /* 0x0002cc0001007387 */ /* 0x0007e20000100800 */
[----:B------:R-:W-:Y:S02]  /*17f0*/  ULOP3.LUT UR5, UR4, 0x3fff, URZ, 0xc0, !UPT ;  /* 0x00003fff04057892 */ /* 0x000fe4000f8ec03f */
[----:B------:R-:W-:Y:S02]  /*1800*/  ULOP3.LUT UR4, UR46, 0x10000, URZ, 0xfc, !UPT ;  /* 0x000100002e047892 */ /* 0x000fe4000f8efc3f */
[----:B------:R-:W-:Y:S02]  /*1810*/  ULOP3.LUT UR5, UR5, 0x10000, URZ, 0xfc, !UPT ;  /* 0x0001000005057892 */ /* 0x000fe4000f8efc3f */
[----:B------:R-:W-:Y:S02]  /*1820*/  ULEA UR6, UR39, UR4, 0xb ;  /* 0x0000000427067291 */ /* 0x000fe4000f8e583f */
[----:B------:R-:W-:-:S05]  /*1830*/  ULEA UR7, UR39, UR5, 0xb ;  /* 0x0000000527077291 */ /* 0x000fca000f8e583f */
[----:B------:R-:W-:Y:S02]  /*1840*/  UMOV UR8, UR6 ;  /* 0x0000000600087c82 */ /* 0x000fe40008000000 */
[----:B------:R-:W-:Y:S02]  /*1850*/  UMOV UR10, UR7 ;  /* 0x00000007000a7c82 */ /* 0x000fe40008000000 */
[----:B------:R-:W-:Y:S01]  /*1860*/  HGMMA.64x256x8.F32.TF32 R24, gdesc[UR8], RZ, !UPT, gsb0 ;  /* 0x07e00000081879f0 */ /* 0x000fe2000c0028ff */
[----:B------:R-:W-:Y:S01]  /*1870*/  UIADD3 UR8, UR6, 0x400, URZ ;  /* 0x0000040006087890 */ /* 0x000fe2000fffe03f */
[----:B------:R-:W-:Y:S01]  /*1880*/  UMOV UR9, 0x40000040 ;  /* 0x4000004000097882 */ /* 0x000fe20000000000 */
[----:B------:R-:W-:Y:S02]  /*1890*/  WARPGROUP.DEPBAR.LE gsb0, 0x0 ;  /* 0x00008000000079c5 */ /* 0x000fe40000010000 */
[----:B------:R-:W-:Y:S01]  /*18a0*/  STL.64 [R1], R24 ;  /* 0x0000001801007387 */ /* 0x000fe20000100a00 */
[----:B------:R-:W-:Y:S01]  /*18b0*/  IMAD.MOV.U32 R235, RZ, RZ, R46 ;  /* 0x000000ffffeb7224 */ /* 0x000fe200078e002e */
[----:B------:R-:W-:Y:S01]  /*18c0*/  MOV R230, R51 ;  /* 0x0000003300e67202 */ /* 0x000fe20000000f00 */
[----:B------:R-:W-:Y:S01]  /*18d0*/  IMAD.MOV.U32 R234, RZ, RZ, R47 ;  /* 0x000000ffffea7224 */ /* 0x000fe200078e002f */
[----:B------:R-:W-:Y:S01]  /*18e0*/  STL.64 [R1+0x8], R26 ;  /* 0x0000081a01007387 */ /* 0x000fe20000100a00 */
        /* <DEDUP_REMOVED lines=21> */
[----:B0-----:R-:W-:Y:S01]  /*1a40*/  MOV R17, R135 ;  /* 0x0000008700117202 */ /* 0x001fe20000000f00 */
[----:B------:R-:W-:Y:S01]  /*1a50*/  IMAD.MOV.U32 R221, RZ, RZ, R60 ;  /* 0x000000ffffdd7224 */ /* 0x000fe200078e003c */
[----:B------:R-:W-:Y:S01]  /*1a60*/  STL.64 [R1+0x38], R38 ;  /* 0x0000382601007387 */ /* 0x000fe20000100a00 */
[----:B------:R-:W-:Y:S01]  /*1a70*/  IMAD.MOV.U32 R220, RZ, RZ, R61 ;  /* 0x000000ffffdc7224 */ /* 0x000fe200078e003d */
[----:B-1----:R-:W-:Y:S01]  /*1a80*/  MOV R3, R149 ;  /* 0x0000009500037202 */ /* 0x002fe20000000f00 */
[----:B------:R-:W-:Y:S01]  /*1a90*/  IMAD.MOV.U32 R219, RZ, RZ, R62 ;  /* 0x000000ffffdb7224 */ /* 0x000fe200078e003e */
[----:B------:R-:W-:Y:S01]  /*1aa0*/  STL.64 [R1+0x40], R40 ;  /* 0x0000402801007387 */ /* 0x000fe20000100a00 */
[----:B------:R-:W-:-:S02]  /*1ab0*/  IMAD.MOV.U32 R218, RZ, RZ, R63 ;  /* 0x000000ffffda7224 */ /* 0x000fc400078e003f */
[----:B------:R-:W-:Y:S01]  /*1ac0*/  IMAD.MOV.U32 R217, RZ, RZ, R64 ;  /* 0x000000ffffd97224 */ /* 0x000fe200078e0040 */
[----:B------:R-:W-:Y:S01]  /*1ad0*/  STL.64 [R1+0x48], R42 ;  /* 0x0000482a01007387 */ /* 0x000fe20000100a00 */
[----:B------:R-:W-:Y:S02]  /*1ae0*/  IMAD.MOV.U32 R215, RZ, RZ, R66 ;  /* 0x000000ffffd77224 */ /* 0x000fe400078e0042 */
[----:B------:R-:W-:Y:S01]  /*1af0*/  IMAD.MOV.U32 R214, RZ, RZ, R67 ;  /* 0x000000ffffd67224 */ /* 0x000fe200078e0043 */
[----:B------:R0:W-:Y:S01]  /*1b00*/  STL.64 [R1+0x50], R44 ;  /* 0x0000502c01007387 */ /* 0x0001e20000100a00 */
[----:B------:R-:W-:Y:S02]  /*1b10*/  IMAD.MOV.U32 R213, RZ, RZ, R68 ;  /* 0x000000ffffd57224 */ /* 0x000fe400078e0044 */
[----:B------:R-:W-:Y:S01]  /*1b20*/  IMAD.MOV.U32 R153, RZ, RZ, R69 ;  /* 0x000000ffff997224 */ /* 0x000fe200078e0045 */
[----:B------:R-:W-:Y:S01]  /*1b30*/  STL [R1+0x580], R152 ;  /* 0x0005809801007387 */ /* 0x000fe20000100800 */
[----:B------:R-:W-:-:S02]  /*1b40*/  IMAD.MOV.U32 R154, RZ, RZ, R70 ;  /* 0x000000ffff9a7224 */ /* 0x000fc400078e0046 */
[----:B------:R-:W-:Y:S02]  /*1b50*/  IMAD.MOV.U32 R155, RZ, RZ, R71 ;  /* 0x000000ffff9b7224 */ /* 0x000fe400078e0047 */
[----:B------:R-:W-:Y:S02]  /*1b60*/  IMAD.MOV.U32 R156, RZ, RZ, R72 ;  /* 0x000000ffff9c7224 */ /* 0x000fe400078e0048 */
[----:B------:R-:W-:Y:S02]  /*1b70*/  IMAD.MOV.U32 R157, RZ, RZ, R73 ;  /* 0x000000ffff9d7224 */ /* 0x000fe400078e0049 */
[----:B------:R-:W-:Y:S02]  /*1b80*/  IMAD.MOV.U32 R158, RZ, RZ, R74 ;  /* 0x000000ffff9e7224 */ /* 0x000fe400078e004a */
[----:B------:R-:W-:Y:S02]  /*1b90*/  IMAD.MOV.U32 R159, RZ, RZ, R75 ;  /* 0x000000ffff9f7224 */ /* 0x000fe400078e004b */
        /* <DEDUP_REMOVED lines=68> */
[----:B--2---:R-:W-:Y:S02]  /*1fe0*/  IMAD.MOV.U32 R2, RZ, RZ, R150 ;  /* 0x000000ffff027224 */ /* 0x004fe400078e0096 */
[----:B---3--:R-:W-:Y:S02]  /*1ff0*/  IMAD.MOV.U32 R0, RZ, RZ, R151 ;  /* 0x000000ffff007224 */ /* 0x008fe400078e0097 */
[----:B0-----:R-:W-:-:S06]  /*2000*/  WARPGROUP.ARRIVE ;  /* 0x00000000000079c5 */ /* 0x001fcc0000000000 */
[----:B------:R-:W-:Y:S03]  /*2010*/  HGMMA.64x256x8.F32.TF32 R24, gdesc[UR8], RZ, !UPT, gsb0 ;  /* 0x07e00000081879f0 */ /* 0x000fe6000c0028ff */
[----:B------:R-:W-:Y:S02]  /*2020*/  WARPGROUP.DEPBAR.LE gsb0, 0x0 ;  /* 0x00008000000079c5 */ /* 0x000fe40000010000 */
[----:B------:R-:W-:Y:S04]  /*2030*/  STL.64 [R1+0x578], R150 ;  /* 0x0005789601007387 */ /* 0x000fe80000100a00 */
        /* <DEDUP_REMOVED lines=20> */
[----:B------:R0:W-:Y:S04]  /*2180*/  STL.64 [R1+0x4d0], R108 ;  /* 0x0004d06c01007387 */ /* 0x0001e80000100a00 */
[----:B0-----:R-:W2:Y:S04]  /*2190*/  LDL.LU R108, [R1] ;  /* 0x00000000016c7983 */ /* 0x001ea80000300800 */
[----:B------:R-:W2:Y:S04]  /*21a0*/  LDL.LU R109, [R1+0x4] ;  /* 0x00000400016d7983 */ /* 0x000ea80000300800 */
        /* <DEDUP_REMOVED lines=19> */
[----:B------:R-:W2:Y:S01]  /*22e0*/  LDL.LU R129, [R1+0x54] ;  /* 0x0000540001817983 */ /* 0x000ea20000300800 */
[----:B------:R-:W-:Y:S01]  /*22f0*/  IMAD.MOV.U32 R130, RZ, RZ, R235 ;  /* 0x000000ffff827224 */ /* 0x000fe200078e00eb */
[----:B------:R-:W-:Y:S01]  /*2300*/  MOV R141, R224 ;  /* 0x000000e0008d7202 */ /* 0x000fe20000000f00 */
[----:B------:R-:W-:Y:S01]  /*2310*/  IMAD.MOV.U32 R131, RZ, RZ, R234 ;  /* 0x000000ffff837224 */ /* 0x000fe200078e00ea */
[----:B------:R-:W-:Y:S01]  /*2320*/  UIADD3 UR8, UR6, 0x2, URZ ;  /* 0x0000000206087890 */ /* 0x000fe2000fffe03f */
[----:B------:R-:W-:Y:S01]  /*2330*/  IMAD.MOV.U32 R132, RZ, RZ, R233 ;  /* 0x000000ffff847224 */ /* 0x000fe200078e00e9 */
[----:B------:R-:W-:Y:S01]  /*2340*/  UIADD3 UR10, UR7, 0x2, URZ ;  /* 0x00000002070a7890 */ /* 0x000fe2000fffe03f */
[----:B------:R-:W-:Y:S01]  /*2350*/  IMAD.MOV.U32 R133, RZ, RZ, R232 ;  /* 0x000000ffff857224 */ /* 0x000fe200078e00e8 */
[----:B------:R-:W-:Y:S01]  /*2360*/  UMOV UR9, 0x40000040 ;  /* 0x4000004000097882 */ /* 0x000fe20000000000 */
[----:B------:R-:W-:Y:S01]  /*2370*/  IMAD.MOV.U32 R134, RZ, RZ, R231 ;  /* 0x000000ffff867224 */ /* 0x000fe200078e00e7 */
[----:B------:R-:W-:Y:S01]  /*2380*/  UMOV UR11, 0x40000040 ;  /* 0x40000040000b7882 */ /* 0x000fe20000000000 */
[----:B------:R-:W-:-:S02]  /*2390*/  IMAD.MOV.U32 R135, RZ, RZ, R230 ;  /* 0x000000ffff877224 */ /* 0x000fc400078e00e6 */
[----:B------:R-:W-:Y:S01]  /*23a0*/  IMAD.MOV.U32 R136, RZ, RZ, R229 ;  /* 0x000000ffff887224 */ /* 0x000fe200078e00e5 */
[----:B------:R-:W-:Y:S01]  /*23b0*/  MOV R229, R7 ;  /* 0x0000000700e57202 */ /* 0x000fe20000000f00 */
        /* <DEDUP_REMOVED lines=12> */
[----:B------:R-:W-:Y:S01]  /*2480*/  IMAD.MOV.U32 R150, RZ, RZ, R215 ;  /* 0x000000ffff967224 */ /* 0x000fe200078e00d7 */
[----:B------:R-:W-:Y:S01]  /*2490*/  MOV R215, R21 ;  /* 0x0000001500d77202 */ /* 0x000fe20000000f00 */
        /* <DEDUP_REMOVED lines=22> */
[----:B------:R-:W-:-:S06]  /*2600*/  IMAD.MOV.U32 R235, RZ, RZ, R0 ;  /* 0x000000ffffeb7224 */ /* 0x000fcc00078e0000 */
[----:B--2---:R-:W-:-:S06]  /*2610*/  WARPGROUP.ARRIVE ;  /* 0x00000000000079c5 */ /* 0x004fcc0000000000 */
[----:B------:R-:W-:Y:S03]  /*2620*/  HGMMA.64x256x8.F32.TF32 R108, gdesc[UR8], R108, gsb0 ;  /* 0x07e00000086c79f0 */ /* 0x000fe6000800286c */
[----:B------:R-:W-:Y:S02]  /*2630*/  WARPGROUP.DEPBAR.LE gsb0, 0x0 ;  /* 0x00008000000079c5 */ /* 0x000fe40000010000 */
[----:B------:R-:W-:Y:S04]  /*2640*/  STL.64 [R1], R108 ;  /* 0x0000006c01007387 */ /* 0x000fe80000100a00 */
        /* <DEDUP_REMOVED lines=63> */
[----:B0-----:R-:W2:Y:S04]  /*2a40*/  LDL.LU R152, [R1+0x580] ;  /* 0x0005800001987983 */ /* 0x001ea80000300800 */
[----:B------:R-:W3:Y:S04]  /*2a50*/  LDL.LU.64 R150, [R1+0x578] ;  /* 0x0005780001967983 */ /* 0x000ee80000300a00 */
        /* <DEDUP_REMOVED lines=20> */
[----:B------:R-:W3:Y:S01]  /*2ba0*/  LDL.LU.64 R108, [R1+0x4d0] ;  /* 0x0004d000016c7983 */ /* 0x000ee20000300a00 */
[----:B------:R-:W-:Y:S01]  /*2bb0*/  UIADD3 UR8, UR6, 0x402, URZ ;  /* 0x0000040206087890 */ /* 0x000fe2000fffe03f */
[----:B------:R-:W-:Y:S01]  /*2bc0*/  UMOV UR9, 0x40000040 ;  /* 0x4000004000097882 */ /* 0x000fe20000000000 */
[----:B---3--:R-:W-:-:S07]  /*2bd0*/  WARPGROUP.ARRIVE ;  /* 0x00000000000079c5 */ /* 0x008fce0000000000 */
[----:B------:R-:W-:Y:S03]  /*2be0*/  HGMMA.64x256x8.F32.TF32 R24, gdesc[UR8], R24, gsb0 ;  /* 0x07e00000081879f0 */ /* 0x000fe60008002818 */
        /* <DEDUP_REMOVED lines=65> */
[----:B0-----:R-:W3:Y:S04]  /*3000*/  LDL.LU.64 R24, [R1] ;  /* 0x0000000001187983 */ /* 0x001ee80000300a00 */
        /* <DEDUP_REMOVED lines=63> */
[----:B------:R-:W-:-:S02]  /*3400*/  UIADD3 UR8, UR6, 0x4, URZ ;  /* 0x0000000406087890 */ /* 0x000fc4000fffe03f */
[----:B------:R-:W-:Y:S01]  /*3410*/  UIADD3 UR10, UR7, 0x4, URZ ;  /* 0x00000004070a7890 */ /* 0x000fe2000fffe03f */
[----:B------:R-:W-:Y:S01]  /*3420*/  UMOV UR9, 0x40000040 ;  /* 0x4000004000097882 */ /* 0x000fe20000000000 */
[----:B------:R-:W-:Y:S01]  /*3430*/  UMOV UR11, 0x40000040 ;  /* 0x40000040000b7882 */ /* 0x000fe20000000000 */
[----:B---3--:R-:W-:-:S06]  /*3440*/  WARPGROUP.ARRIVE ;  /* 0x00000000000079c5 */ /* 0x008fcc0000000000 */
[----:B------:R-:W-:Y:S03]  /*3450*/  HGMMA.64x256x8.F32.TF32 R24, gdesc[UR8], R24, gsb0 ;  /* 0x07e00000081879f0 */ /* 0x000fe60008002818 */
        /* <DEDUP_REMOVED lines=42> */
[----:B------:R-:W3:Y:S01]  /*3700*/  LDL.LU.64 R150, [R1+0x4c8] ;  /* 0x0004c80001967983 */ /* 0x000ee20000300a00 */
[----:B------:R-:W-:-:S02]  /*3710*/  IMAD.MOV.U32 R210, RZ, RZ, R126 ;  /* 0x000000ffffd27224 */ /* 0x000fc400078e007e */
[----:B------:R-:W-:Y:S01]  /*3720*/  IMAD.MOV.U32 R211, RZ, RZ, R127 ;  /* 0x000000ffffd37224 */ /* 0x000fe200078e007f */
[----:B------:R-:W3:Y:S01]  /*3730*/  LDL.LU.64 R148, [R1+0x4c0] ;  /* 0x0004c00001947983 */ /* 0x000ee20000300a00 */
[----:B------:R-:W-:Y:S02]  /*3740*/  IMAD.MOV.U32 R208, RZ, RZ, R124 ;  /* 0x000000ffffd07224 */ /* 0x000fe400078e007c */
[----:B------:R-:W-:Y:S01]  /*3750*/  IMAD.MOV.U32 R209, RZ, RZ, R125 ;  /* 0x000000ffffd17224 */ /* 0x000fe200078e007d */
[----:B------:R-:W3:Y:S01]  /*3760*/  LDL.LU.64 R146, [R1+0x4b8] ;  /* 0x0004b80001927983 */ /* 0x000ee20000300a00 */
        /* <DEDUP_REMOVED lines=122> */
[----:B0-----:R-:W3:Y:S04]  /*3f10*/  LDL.LU.64 R44, [R1+0x320] ;  /* 0x00032000012c7983 */ /* 0x001ee80000300a00 */
        /* <DEDUP_REMOVED lines=11> */
[----:B------:R-:W-:-:S02]  /*3fd0*/  UMOV UR9, 0x40000040 ;  /* 0x4000004000097882 */ /* 0x000fc40000000000 */
[----:B--2---:R-:W-:Y:S01]  /*3fe0*/  STL [R1+0x2b8], R152 ;  /* 0x0002b89801007387 */ /* 0x004fe20000100800 */
[----:B---3--:R-:W-:-:S06]  /*3ff0*/  WARPGROUP.ARRIVE ;  /* 0x00000000000079c5 */ /* 0x008fcc0000000000 */
        /* <DEDUP_REMOVED lines=59> */
[----:B------:R-:W-:Y:S01]  /*43b0*/  IMAD.MOV.U32 R148, RZ, RZ, R222 ;  /* 0x000000ffff947224 */ /* 0x000fe200078e00de */
[----:B------:R-:W-:Y:S01]  /*43c0*/  MOV R222, R19 ;  /* 0x0000001300de7202 */ /* 0x000fe20000000f00 */
[----:B------:R-:W-:-:S02]  /*43d0*/  IMAD.MOV.U32 R149, RZ, RZ, R221 ;  /* 0x000000ffff957224 */ /* 0x000fc400078e00dd */
[----:B------:R-:W-:Y:S02]  /*43e0*/  IMAD.MOV.U32 R150, RZ, RZ, R220 ;  /* 0x000000ffff967224 */ /* 0x000fe400078e00dc */
[----:B------:R-:W-:Y:S02]  /*43f0*/  IMAD.MOV.U32 R151, RZ, RZ, R219 ;  /* 0x000000ffff977224 */ /* 0x000fe400078e00db */
[----:B------:R-:W-:Y:S02]  /*4400*/  IMAD.MOV.U32 R152, RZ, RZ, R218 ;  /* 0x000000ffff987224 */ /* 0x000fe400078e00da */
[----:B------:R-:W-:Y:S02]  /*4410*/  IMAD.MOV.U32 R130, RZ, RZ, R0 ;  /* 0x000000ffff827224 */ /* 0x000fe400078e0000 */
        /* <DEDUP_REMOVED lines=8> */
[----:B------:R-:W-:Y:S01]  /*44a0*/  IMAD.MOV.U32 R218, RZ, RZ, R23 ;  /* 0x000000ffffda7224 */ /* 0x000fe200078e0017 */
[----:B------:R0:W5:Y:S01]  /*44b0*/  LDL.LU R0, [R1+0x2cc] ;  /* 0x0002cc0001007983 */ /* 0x0001620000300800 */
[----:B------:R-:W-:-:S02]  /*44c0*/  IMAD.MOV.U32 R219, RZ, RZ, R22 ;  /* 0x000000ffffdb7224 */ /* 0x000fc400078e0016 */
[----:B------:R-:W-:Y:S01]  /*44d0*/  IMAD.MOV.U32 R220, RZ, RZ, R21 ;  /* 0x000000ffffdc7224 */ /* 0x000fe200078e0015 */
[----:B------:R0:W5:Y:S01]  /*44e0*/  LDL.LU R17, [R1+0x2c8] ;  /* 0x0002c80001117983 */ /* 0x0001620000300800 */
[----:B------:R-:W-:Y:S02]  /*44f0*/  IMAD.MOV.U32 R221, RZ, RZ, R20 ;  /* 0x000000ffffdd7224 */ /* 0x000fe400078e0014 */
[----:B------:R-:W-:Y:S01]  /*4500*/  IMAD.MOV.U32 R223, RZ, RZ, R18 ;  /* 0x000000ffffdf7224 */ /* 0x000fe200078e0012 */
[----:B------:R0:W5:Y:S01]  /*4510*/  LDL.LU R16, [R1+0x2c4] ;  /* 0x0002c40001107983 */ /* 0x0001620000300800 */
[----:B------:R-:W-:Y:S02]  /*4520*/  IMAD.MOV.U32 R224, RZ, RZ, R15 ;  /* 0x000000ffffe07224 */ /* 0x000fe400078e000f */
[----:B------:R-:W-:Y:S01]  /*4530*/  IMAD.MOV.U32 R225, RZ, RZ, R14 ;  /* 0x000000ffffe17224 */ /* 0x000fe200078e000e */
[----:B------:R0:W5:Y:S01]  /*4540*/  LDL.LU R3, [R1+0x2c0] ;  /* 0x0002c00001037983 */ /* 0x0001620000300800 */
[----:B------:R-:W-:-:S02]  /*4550*/  IMAD.MOV.U32 R226, RZ, RZ, R13 ;  /* 0x000000ffffe27224 */ /* 0x000fc400078e000d */
[----:B------:R-:W-:Y:S01]  /*4560*/  IMAD.MOV.U32 R227, RZ, RZ, R12 ;  /* 0x000000ffffe37224 */ /* 0x000fe200078e000c */
[----:B------:R0:W5:Y:S01]  /*4570*/  LDL.LU R2, [R1+0x2bc] ;  /* 0x0002bc0001027983 */ /* 0x0001620000300800 */
[----:B------:R-:W-:Y:S02]  /*4580*/  IMAD.MOV.U32 R228, RZ, RZ, R11 ;  /* 0x000000ffffe47224 */ /* 0x000fe400078e000b */
[----:B------:R-:W-:Y:S02]  /*4590*/  IMAD.MOV.U32 R229, RZ, RZ, R10 ;  /* 0x000000ffffe57224 */ /* 0x000fe400078e000a */
[----:B------:R-:W-:Y:S02]  /*45a0*/  IMAD.MOV.U32 R230, RZ, RZ, R9 ;  /* 0x000000ffffe67224 */ /* 0x000fe400078e0009 */
[----:B------:R-:W-:Y:S02]  /*45b0*/  IMAD.MOV.U32 R231, RZ, RZ, R8 ;  /* 0x000000ffffe77224 */ /* 0x000fe400078e0008 */
[----:B------:R-:W-:-:S02]  /*45c0*/  IMAD.MOV.U32 R232, RZ, RZ, R7 ;  /* 0x000000ffffe87224 */ /* 0x000fc400078e0007 */
[----:B------:R-:W-:Y:S02]  /*45d0*/  IMAD.MOV.U32 R233, RZ, RZ, R6 ;  /* 0x000000ffffe97224 */ /* 0x000fe400078e0006 */
[----:B------:R-:W-:Y:S02]  /*45e0*/  IMAD.MOV.U32 R234, RZ, RZ, R5 ;  /* 0x000000ffffea7224 */ /* 0x000fe400078e0005 */
        /* <DEDUP_REMOVED lines=68> */
[----:B-1----:R0:W5:Y:S04]  /*4a30*/  LDL.LU R152, [R1+0x2b8] ;  /* 0x0002b80001987983 */ /* 0x0021680000300800 */
[----:B------:R-:W2:Y:S04]  /*4a40*/  LDL.LU.64 R150, [R1+0x2b0] ;  /* 0x0002b00001967983 */ /* 0x000ea80000300a00 */
        /* <DEDUP_REMOVED lines=20> */
[----:B------:R-:W2:Y:S01]  /*4b90*/  LDL.LU.64 R108, [R1+0x208] ;  /* 0x00020800016c7983 */ /* 0x000ea20000300a00 */
[----:B------:R-:W-:Y:S01]  /*4ba0*/  UIADD3 UR8, UR6, 0x406, URZ ;  /* 0x0000040606087890 */ /* 0x000fe2000fffe03f */
[----:B------:R-:W-:Y:S01]  /*4bb0*/  UMOV UR9, 0x40000040 ;  /* 0x4000004000097882 */ /* 0x000fe20000000000 */
[----:B--2---:R-:W-:-:S07]  /*4bc0*/  WARPGROUP.ARRIVE ;  /* 0x00000000000079c5 */ /* 0x004fce0000000000 */
[----:B------:R-:W-:Y:S03]  /*4bd0*/  HGMMA.64x256x8.F32.TF32 R24, gdesc[UR8], R24, gsb0 ;  /* 0x07e00000081879f0 */ /* 0x000fe60008002818 */
[----:B------:R-:W-:Y:S02]  /*4be0*/  WARPGROUP.DEPBAR.LE gsb0, 0x0 ;  /* 0x00008000000079c5 */ /* 0x000fe40000010000 */
[----:B0-----:R-:W-:Y:S05]  /*4bf0*/  @!P1 BRA `(.L_x_22) ;  /* 0x0000004000d09947 */ /* 0x001fea0003800000 */
[----:B------:R-:W-:Y:S01]  /*4c00*/  UIADD3 UR7, UR39, 0x1, URZ ;  /* 0x0000000127077890 */ /* 0x000fe2000fffe03f */
[----:B-----5:R-:W-:Y:S01]  /*4c10*/  R2UR UR6, R3 ;  /* 0x00000000030672ca */ /* 0x020fe200000e0000 */
[----:B------:R-:W-:Y:S02]  /*4c20*/  UMOV UR12, UR39 ;  /* 0x00000027000c7c82 */ /* 0x000fe40008000000 */
[----:B------:R-:W-:-:S04]  /*4c30*/  UISETP.NE.AND UP0, UPT, UR7, 0x3, UPT ;  /* 0x000000030700788c */ /* 0x000fc8000bf05270 */
[----:B------:R-:W-:Y:S02]  /*4c40*/  USEL UR8, URZ, 0x1, UP0 ;  /* 0x000000013f087887 */ /* 0x000fe40008000000 */
[----:B------:R-:W-:Y:S02]  /*4c50*/  USEL UR7, UR7, URZ, UP0 ;  /* 0x0000003f07077287 */ /* 0x000fe40008000000 */
[----:B------:R-:W-:-:S06]  /*4c60*/  ULOP3.LUT UR8, UR38, UR8, URZ, 0x3c, !UPT ;  /* 0x0000000826087292 */ /* 0x000fcc000f8e3c3f */
[----:B------:R-:W-:-:S07]  /*4c70*/  MOV R3, UR8 ;  /* 0x0000000800037c02 */ /* 0x000fce0008000f00 */
.L_x_29:
[----:B------:R-:W-:Y:S05]  /*4c80*/  @!P0 BRA `(.L_x_23) ;  /* 0x0000000000048947 */ /* 0x000fea0003800000 */
[----:B------:R-:W-:Y:S01]  /*4c90*/  BPT.TRAP 0x1 ;  /* 0x000000040000795c */ /* 0x000fe20000300000 */
.L_x_23:
[----:B------:R-:W0:Y:S01]  /*4ca0*/  S2UR UR9, SR_CgaCtaId ;  /* 0x00000000000979c3 */ /* 0x000e220000008800 */
[----:B------:R-:W-:Y:S01]  /*4cb0*/  UMOV UR8, 0x400 ;  /* 0x0000040000087882 */ /* 0x000fe20000000000 */
[----:B------:R-:W-:Y:S01]  /*4cc0*/  IMAD.U32 R4, RZ, RZ, UR7 ;  /* 0x00000007ff047e24 */ /* 0x000fe2000f8e00ff */
[----:B------:R-:W-:Y:S01]  /*4cd0*/  SHF.L.U32 R5, R3, 0x1f, RZ ;  /* 0x0000001f03057819 */ /* 0x000fe200000006ff */
[----:B0-----:R-:W-:-:S06]  /*4ce0*/  ULEA UR8, UR9, UR8, 0x18 ;  /* 0x0000000809087291 */ /* 0x001fcc000f8ec03f */
[----:B------:R-:W-:-:S04]  /*4cf0*/  IMAD.U32 R0, RZ, RZ, UR8 ;  /* 0x00000008ff007e24 */ /* 0x000fc8000f8e00ff */
[----:B------:R-:W-:-:S04]  /*4d00*/  IMAD R4, R4, 0x8, R0 ;  /* 0x0000000804047824 */ /* 0x000fc800078e0200 */
[----:B------:R0:W1:Y:S01]  /*4d10*/  SYNCS.PHASECHK.TRANS64.TRYWAIT P1, [R4+URZ], R5 ;  /* 0x00000005040075a7 */ /* 0x000062000802017f */
[----:B------:R-:W-:Y:S05]  /*4d20*/  @!P0 BRA `(.L_x_24) ;  /* 0x0000000000048947 */ /* 0x000fea0003800000 */
[----:B------:R-:W-:Y:S01]  /*4d30*/  BPT.TRAP 0x1 ;  /* 0x000000040000795c */ /* 0x000fe20000300000 */
.L_x_24:
[----:B-1----:R-:W-:Y:S05]  /*4d40*/  @P1 BRA `(.L_x_25) ;  /* 0x0000000000081947 */ /* 0x002fea0003800000 */
[----:B------:R-:W1:Y:S02]  /*4d50*/  SYNCS.PHASECHK.TRANS64.TRYWAIT P1, [R4+URZ], R5 ;  /* 0x00000005040075a7 */ /* 0x000e64000802017f */
[----:B-1----:R-:W-:Y:S05]  /*4d60*/  @!P1 BRA `(.L_x_26) ;  /* 0x0000016400189947 */ /* 0x002fea0003800000 */
.L_x_25:
        /* <DEDUP_REMOVED lines=64> */
[----:B--2---:R-:W2:Y:S04]  /*5170*/  LDL.LU.64 R24, [R1] ;  /* 0x0000000001187983 */ /* 0x004ea80000300a00 */
        /* <DEDUP_REMOVED lines=63> */
[----:B------:R-:W-:-:S02]  /*5570*/  ULEA UR13, UR7, UR4, 0xb ;  /* 0x00000004070d7291 */ /* 0x000fc4000f8e583f */
[----:B------:R-:W-:Y:S01]  /*5580*/  ULEA UR14, UR7, UR5, 0xb ;  /* 0x00000005070e7291 */ /* 0x000fe2000f8e583f */
[----:B------:R-:W-:Y:S01]  /*5590*/  STL [R1+0x2cc], R17 ;  /* 0x0002cc1101007387 */ /* 0x000fe20000100800 */
[----:B------:R-:W-:Y:S01]  /*55a0*/  UMOV UR9, 0x40000040 ;  /* 0x4000004000097882 */ /* 0x000fe20000000000 */
[----:B------:R-:W-:Y:S02]  /*55b0*/  UMOV UR11, 0x40000040 ;  /* 0x40000040000b7882 */ /* 0x000fe40000000000 */
[----:B------:R-:W-:Y:S01]  /*55c0*/  UMOV UR8, UR13 ;  /* 0x0000000d00087c82 */ /* 0x000fe20008000000 */
[----:B------:R-:W-:Y:S01]  /*55d0*/  STL [R1+0x2c8], R16 ;  /* 0x0002c81001007387 */ /* 0x000fe20000100800 */
[----:B------:R-:W-:-:S03]  /*55e0*/  UMOV UR10, UR14 ;  /* 0x0000000e000a7c82 */ /* 0x000fc60008000000 */
[----:B------:R-:W-:Y:S04]  /*55f0*/  STL [R1+0x2c4], R3 ;  /* 0x0002c40301007387 */ /* 0x000fe80000100800 */
[----:B------:R3:W-:Y:S04]  /*5600*/  STL [R1+0x2c0], R2 ;  /* 0x0002c00201007387 */ /* 0x0007e80000100800 */
[----:B------:R4:W-:Y:S01]  /*5610*/  STL [R1+0x2bc], R0 ;  /* 0x0002bc0001007387 */ /* 0x0009e20000100800 */
[----:B--2---:R-:W-:-:S06]  /*5620*/  WARPGROUP.ARRIVE ;  /* 0x00000000000079c5 */ /* 0x004fcc0000000000 */
[----:B------:R-:W-:Y:S03]  /*5630*/  HGMMA.64x256x8.F32.TF32 R24, gdesc[UR8], R24, gsb0 ;  /* 0x07e00000081879f0 */ /* 0x000fe60008002818 */
[----:B------:R-:W-:Y:S02]  /*5640*/  WARPGROUP.DEPBAR.LE gsb0, 0x0 ;  /* 0x00008000000079c5 */ /* 0x000fe40000010000 */
[----:B------:R-:W-:Y:S01]  /*5650*/  STL.64 [R1], R24 ;  /* 0x0000001801007387 */ /* 0x000fe20000100a00 */
[----:B---3--:R-:W-:Y:S01]  /*5660*/  IMAD.MOV.U32 R2, RZ, RZ, R150 ;  /* 0x000000ffff027224 */ /* 0x008fe200078e0096 */
[----:B------:R-:W-:Y:S01]  /*5670*/  MOV R12, R140 ;  /* 0x0000008c000c7202 */ /* 0x000fe20000000f00 */
[----:B----4-:R-:W-:Y:S01]  /*5680*/  IMAD.MOV.U32 R0, RZ, RZ, R151 ;  /* 0x000000ffff007224 */ /* 0x010fe200078e0097 */
[----:B------:R-:W-:Y:S01]  /*5690*/  STL.64 [R1+0x8], R26 ;  /* 0x0000081a01007387 */ /* 0x000fe20000100a00 */
[----:B01----:R-:W-:Y:S01]  /*56a0*/  IMAD.MOV.U32 R4, RZ, RZ, R148 ;  /* 0x000000ffff047224 */ /* 0x003fe200078e0094 */
        /* <DEDUP_REMOVED lines=28> */
[----:B------:R-:W-:Y:S01]  /*5870*/  STL.64 [R1+0x48], R42 ;  /* 0x0000482a01007387 */ /* 0x000fe20000100a00 */
[----:B------:R-:W-:Y:S02]  /*5880*/  IMAD.MOV.U32 R19, RZ, RZ, R133 ;  /* 0x000000ffff137224 */ /* 0x000fe400078e0085 */
[----:B------:R-:W-:Y:S01]  /*5890*/  IMAD.MOV.U32 R22, RZ, RZ, R130 ;  /* 0x000000ffff167224 */ /* 0x000fe200078e0082 */
[----:B------:R0:W-:Y:S01]  /*58a0*/  STL.64 [R1+0x50], R44 ;  /* 0x0000502c01007387 */ /* 0x0001e20000100a00 */
[----:B------:R-:W-:-:S02]  /*58b0*/  IMAD.MOV.U32 R21, RZ, RZ, R131 ;  /* 0x000000ffff157224 */ /* 0x000fc400078e0083 */
[----:B------:R-:W-:Y:S01]  /*58c0*/  IMAD.MOV.U32 R212, RZ, RZ, R128 ;  /* 0x000000ffffd47224 */ /* 0x000fe200078e0080 */
[----:B------:R-:W2:Y:S01]  /*58d0*/  LDL.LU.64 R150, [R1+0x780] ;  /* 0x0007800001967983 */ /* 0x000ea20000300a00 */
[----:B------:R-:W-:Y:S02]  /*58e0*/  IMAD.MOV.U32 R23, RZ, RZ, R129 ;  /* 0x000000ffff177224 */ /* 0x000fe400078e0081 */
[----:B------:R-:W-:Y:S01]  /*58f0*/  IMAD.MOV.U32 R211, RZ, RZ, R127 ;  /* 0x000000ffffd37224 */ /* 0x000fe200078e007f */
[----:B------:R-:W2:Y:S01]  /*5900*/  LDL.LU.64 R148, [R1+0x778] ;  /* 0x0007780001947983 */ /* 0x000ea20000300a00 */
[----:B------:R-:W-:Y:S02]  /*5910*/  IMAD.MOV.U32 R208, RZ, RZ, R124 ;  /* 0x000000ffffd07224 */ /* 0x000fe400078e007c */
[----:B------:R-:W-:Y:S01]  /*5920*/  IMAD.MOV.U32 R209, RZ, RZ, R125 ;  /* 0x000000ffffd17224 */ /* 0x000fe200078e007d */
[----:B------:R-:W2:Y:S01]  /*5930*/  LDL.LU.64 R146, [R1+0x770] ;  /* 0x0007700001927983 */ /* 0x000ea20000300a00 */
        /* <DEDUP_REMOVED lines=108> */
[----:B------:R-:W-:-:S03]  /*6000*/  IMAD.MOV.U32 R234, RZ, RZ, R47 ;  /* 0x000000ffffea7224 */ /* 0x000fc600078e002f */
        /* <DEDUP_REMOVED lines=14> */
[----:B0-----:R-:W2:Y:S04]  /*60f0*/  LDL.LU.64 R44, [R1+0x5d8] ;  /* 0x0005d800012c7983 */ /* 0x001ea80000300a00 */
        /* <DEDUP_REMOVED lines=11> */
[----:B------:R-:W-:-:S02]  /*61b0*/  UMOV UR9, 0x40000040 ;  /* 0x4000004000097882 */ /* 0x000fc40000000000 */
[----:B------:R-:W-:Y:S01]  /*61c0*/  STL [R1+0x580], R152 ;  /* 0x0005809801007387 */ /* 0x000fe20000100800 */
[----:B--2---:R-:W-:-:S06]  /*61d0*/  WARPGROUP.ARRIVE ;  /* 0x00000000000079c5 */ /* 0x004fcc0000000000 */
        /* <DEDUP_REMOVED lines=49> */
[----:B------:R-:W-:Y:S01]  /*64f0*/  MOV R145, R220 ;  /* 0x000000dc00917202 */ /* 0x000fe20000000f00 */
        /* <DEDUP_REMOVED lines=41> */
[----:B------:R-:W-:Y:S01]  /*6790*/  IMAD.MOV.U32 R235, RZ, RZ, R0 ;  /* 0x000000ffffeb7224 */ /* 0x000fe200078e0000 */
[----:B------:R-:W-:Y:S02]  /*67a0*/  UIADD3 UR8, UR13, 0x2, URZ ;  /* 0x000000020d087890 */ /* 0x000fe4000fffe03f */
[----:B------:R-:W-:Y:S01]  /*67b0*/  UIADD3 UR10, UR14, 0x2, URZ ;  /* 0x000000020e0a7890 */ /* 0x000fe2000fffe03f */
[----:B------:R-:W-:Y:S01]  /*67c0*/  UMOV UR9, 0x40000040 ;  /* 0x4000004000097882 */ /* 0x000fe20000000000 */
[----:B------:R-:W-:Y:S01]  /*67d0*/  UMOV UR11, 0x40000040 ;  /* 0x40000040000b7882 */ /* 0x000fe20000000000 */
        /* <DEDUP_REMOVED lines=236> */
[----:B------:R-:W-:Y:S01]  /*76a0*/  STL.64 [R1+0x30], R36 ;  /* 0x0000302401007387 */ /* 0x000fe20000100a00 */
[----:B------:R-:W-:-:S03]  /*76b0*/  IMAD.MOV.U32 R5, RZ, RZ, R150 ;  /* 0x000000ffff057224 */ /* 0x000fc600078e0096 */
[----:B------:R-:W-:Y:S01]  /*76c0*/  STL.64 [R1+0x38], R38 ;  /* 0x0000382601007387 */ /* 0x000fe20000100a00 */
[----:B------:R-:W-:-:S03]  /*76d0*/  IMAD.MOV.U32 R4, RZ, RZ, R151 ;  /* 0x000000ffff047224 */ /* 0x000fc600078e0097 */
[----:B------:R-:W-:Y:S01]  /*76e0*/  STL.64 [R1+0x40], R40 ;  /* 0x0000402801007387 */ /* 0x000fe20000100a00 */
[----:B------:R-:W-:-:S03]  /*76f0*/  IMAD.MOV.U32 R7, RZ, RZ, R148 ;  /* 0x000000ffff077224 */ /* 0x000fc600078e0094 */
[----:B------:R-:W-:Y:S01]  /*7700*/  STL.64 [R1+0x48], R42 ;  /* 0x0000482a01007387 */ /* 0x000fe20000100a00 */
[----:B------:R-:W-:-:S03]  /*7710*/  IMAD.MOV.U32 R6, RZ, RZ, R149 ;  /* 0x000000ffff067224 */ /* 0x000fc600078e0095 */
[----:B------:R0:W-:Y:S01]  /*7720*/  STL.64 [R1+0x50], R44 ;  /* 0x0000502c01007387 */ /* 0x0001e20000100a00 */
[----:B------:R-:W-:Y:S01]  /*7730*/  IMAD.MOV.U32 R9, RZ, RZ, R146 ;  /* 0x000000ffff097224 */ /* 0x000fe200078e0092 */
[----:B------:R-:W-:Y:S01]  /*7740*/  MOV R10, R145 ;  /* 0x00000091000a7202 */ /* 0x000fe20000000f00 */
[----:B------:R-:W-:Y:S01]  /*7750*/  IMAD.MOV.U32 R8, RZ, RZ, R147 ;  /* 0x000000ffff087224 */ /* 0x000fe200078e0093 */
[----:B------:R-:W3:Y:S01]  /*7760*/  LDL.LU.64 R150, [R1+0x4c8] ;  /* 0x0004c80001967983 */ /* 0x000ee20000300a00 */
[----:B------:R-:W-:-:S03]  /*7770*/  IMAD.MOV.U32 R11, RZ, RZ, R144 ;  /* 0x000000ffff0b7224 */ /* 0x000fc600078e0090 */
[----:B------:R-:W3:Y:S01]  /*7780*/  LDL.LU.64 R148, [R1+0x4c0] ;  /* 0x0004c00001947983 */ /* 0x000ee20000300a00 */
[----:B------:R-:W-:Y:S02]  /*7790*/  IMAD.MOV.U32 R13, RZ, RZ, R142 ;  /* 0x000000ffff0d7224 */ /* 0x000fe400078e008e */
        /* <DEDUP_REMOVED lines=355> */
[----:B------:R-:W-:Y:S01]  /*8dd0*/  BPT.TRAP 0x1 ;  /* 0x000000040000795c */ /* 0x000fe20000300000 */
.L_x_27:
[----:B-----5:R-:W-:Y:S01]  /*8de0*/  ISETP.NE.AND P1, PT, R17, RZ, PT ;  /* 0x000000ff1100720c */ /* 0x020fe20003f25270 */
[----:B------:R-:W-:Y:S01]  /*8df0*/  IMAD.U32 R4, RZ, RZ, UR12 ;  /* 0x0000000cff047e24 */ /* 0x000fe2000f8e00ff */
[----:B------:R-:W-:-:S11]  /*8e00*/  UISETP.GT.U32.AND UP0, UPT, UR40, 0x1, UPT ;  /* 0x000000012800788c */ /* 0x000fd6000bf04070 */
[----:B------:R-:W-:-:S04]  /*8e10*/  @P1 IMAD R4, R4, 0x8, R0 ;  /* 0x0000000804041824 */ /* 0x000fc800078e0200 */
[----:B------:R-:W-:-:S05]  /*8e20*/  @P1 VIADD R4, R4, 0x18 ;  /* 0x0000001804041836 */ /* 0x000fca0000000000 */
[----:B------:R-:W-:-:S04]  /*8e30*/  @P1 PRMT R4, R152, 0x654, R4 ;  /* 0x0000065498041816 */ /* 0x000fc80000000004 */
[----:B------:R0:W-:Y:S01]  /*8e40*/  @P1 SYNCS.ARRIVE.TRANS64.RED.A1T0 RZ, [R4+URZ], RZ ;  /* 0x000000ff04ff19a7 */ /* 0x0001e2000810043f */
[----:B------:R-:W-:-:S13]  /*8e50*/  PLOP3.LUT P1, PT, PT, PT, UP0, 0x80, 0x0 ;  /* 0x000000000000781c */ /* 0x000fda0003f2f008 */
[----:B0-----:R-:W-:Y:S05]  /*8e60*/  @P1 BRA `(.L_x_28) ;  /* 0x0000000000041947 */ /* 0x001fea0003800000 */
[----:B------:R-:W-:Y:S01]  /*8e70*/  BPT.TRAP 0x1 ;  /* 0x000000040000795c */ /* 0x000fe20000300000 */
.L_x_28:
[----:B------:R-:W-:Y:S02]  /*8e80*/  UISETP.GT.AND UP2, UPT, UR6, 0x1, UPT ;  /* 0x000000010600788c */ /* 0x000fe4000bf44270 */
[----:B------:R-:W-:Y:S02]  /*8e90*/  UIADD3 UR7, UR7, 0x1, URZ ;  /* 0x0000000107077890 */ /* 0x000fe4000fffe03f */
[----:B------:R-:W-:Y:S02]  /*8ea0*/  UIADD3 UR12, UR12, 0x1, URZ ;  /* 0x000000010c0c7890 */ /* 0x000fe4000fffe03f */
[----:B------:R-:W-:Y:S01]  /*8eb0*/  PLOP3.LUT P1, PT, PT, PT, UP2, 0x80, 0x0 ;  /* 0x000000000000781c */ /* 0x000fe20003f2f028 */
[----:B------:R-:W-:Y:S02]  /*8ec0*/  UISETP.NE.AND UP0, UPT, UR7, 0x3, UPT ;  /* 0x000000030700788c */ /* 0x000fe4000bf05270 */
[----:B------:R-:W-:Y:S02]  /*8ed0*/  UISETP.NE.AND UP1, UPT, UR12, 0x3, UPT ;  /* 0x000000030c00788c */ /* 0x000fe4000bf25270 */
[----:B------:R-:W-:-:S02]  /*8ee0*/  USEL UR8, URZ, 0x1, UP0 ;  /* 0x000000013f087887 */ /* 0x000fc40008000000 */
[----:B------:R-:W-:Y:S02]  /*8ef0*/  UIADD3 UR6, UR6, -0x1, URZ ;  /* 0xffffffff06067890 */ /* 0x000fe4000fffe03f */
[----:B------:R-:W-:Y:S02]  /*8f00*/  USEL UR7, UR7, URZ, UP0 ;  /* 0x0000003f07077287 */ /* 0x000fe40008000000 */
[----:B------:R-:W-:Y:S01]  /*8f10*/  USEL UR12, UR12, URZ, UP1 ;  /* 0x0000003f0c0c7287 */ /* 0x000fe20008800000 */
[----:B------:R-:W-:Y:S01]  /*8f20*/  LOP3.LUT R3, R3, UR8, RZ, 0x3c, !PT ;  /* 0x0000000803037c12 */ /* 0x000fe2000f8e3cff */
[----:B------:R-:W-:Y:S10]  /*8f30*/  @P1 BRA `(.L_x_29) ;  /* 0xffffffbc00501947 */ /* 0x000ff4000383ffff */
.L_x_22:
[----:B-----5:R-:W0:Y:S02]  /*8f40*/  LDC R3, c[0x0][0x28c] ;  /* 0x0000a300ff037b82 */ /* 0x020e240000000800 */
[----:B0-----:R-:W-:-:S13]  /*8f50*/  ISETP.GE.AND P1, PT, R3, 0x1, PT ;  /* 0x000000010300780c */ /* 0x001fda0003f26270 */
[----:B------:R-:W-:Y:S05]  /*8f60*/  @!P1 BRA `(.L_x_30) ;  /* 0x0000000000549947 */ /* 0x000fea0003800000 */
[----:B------:R-:W-:Y:S05]  /*8f70*/  @!P0 BRA `(.L_x_31) ;  /* 0x0000000000048947 */ /* 0x000fea0003800000 */
[----:B------:R-:W-:Y:S01]  /*8f80*/  BPT.TRAP 0x1 ;  /* 0x000000040000795c */ /* 0x000fe20000300000 */
.L_x_31:
[----:B------:R-:W-:Y:S01]  /*8f90*/  ISETP.NE.AND P0, PT, R17, RZ, PT ;  /* 0x000000ff1100720c */ /* 0x000fe20003f05270 */
[----:B------:R-:W-:-:S12]  /*8fa0*/  BSSY B0, `(.L_x_32) ;  /* 0x000000d000007945 */ /* 0x000fd80003800000 */
[----:B------:R-:W-:Y:S05]  /*8fb0*/  @!P0 BRA `(.L_x_33) ;  /* 0x00000000002c8947 */ /* 0x000fea0003800000 */
[----:B------:R-:W-:-:S04]  /*8fc0*/  UISETP.LT.AND UP0, UPT, UR44, 0x1, UPT ;  /* 0x000000012c00788c */ /* 0x000fc8000bf01270 */
[----:B------:R-:W-:-:S04]  /*8fd0*/  USEL UR6, UR44, 0x1, UP0 ;  /* 0x000000012c067887 */ /* 0x000fc80008000000 */
[----:B------:R-:W-:-:S04]  /*8fe0*/  UIADD3 UR6, UR39, UR44, -UR6 ;  /* 0x0000002c27067290 */ /* 0x000fc8000fffe806 */
[----:B------:R-:W-:-:S04]  /*8ff0*/  UIMAD.WIDE.U32 UR4, UR6, -0x55555555, URZ ;  /* 0xaaaaaaab060478a5 */ /* 0x000fc8000f8e003f */
[----:B------:R-:W-:-:S04]  /*9000*/  USHF.R.U32.HI UR4, URZ, 0x1, UR5 ;  /* 0x000000013f047899 */ /* 0x000fc80008011605 */
[----:B------:R-:W-:-:S06]  /*9010*/  UIMAD UR6, UR4, -0x3, UR6 ;  /* 0xfffffffd040678a4 */ /* 0x000fcc000f8e0206 */
[----:B------:R-:W-:-:S05]  /*9020*/  IMAD.U32 R3, RZ, RZ, UR6 ;  /* 0x00000006ff037e24 */ /* 0x000fca000f8e00ff */
[----:B------:R-:W-:-:S05]  /*9030*/  LEA R0, R3, R0, 0x3 ;  /* 0x0000000003007211 */ /* 0x000fca00078e18ff */
[----:B------:R-:W-:-:S05]  /*9040*/  VIADD R0, R0, 0x18 ;  /* 0x0000001800007836 */ /* 0x000fca0000000000 */
[----:B------:R-:W-:-:S04]  /*9050*/  PRMT R0, R152, 0x654, R0 ;  /* 0x0000065498007816 */ /* 0x000fc80000000000 */
[----:B------:R0:W-:Y:S03]  /*9060*/  SYNCS.ARRIVE.TRANS64.RED.A1T0 RZ, [R0+URZ], RZ ;  /* 0x000000ff00ff79a7 */ /* 0x0001e6000810043f */
.L_x_33:
[----:B------:R-:W-:Y:S05]  /*9070*/  BSYNC B0 ;  /* 0x0000000000007941 */ /* 0x000fea0003800000 */
.L_x_32:
[----:B------:R-:W-:-:S06]  /*9080*/  UISETP.GT.U32.AND UP0, UPT, UR40, 0x1, UPT ;  /* 0x000000012800788c */ /* 0x000fcc000bf04070 */
[----:B------:R-:W-:-:S13]  /*9090*/  PLOP3.LUT P0, PT, PT, PT, UP0, 0x80, 0x0 ;  /* 0x000000000000781c */ /* 0x000fda0003f0f008 */
[----:B------:R-:W-:Y:S05]  /*90a0*/  @P0 BRA `(.L_x_30) ;  /* 0x0000000000040947 */ /* 0x000fea0003800000 */
[----:B------:R-:W-:Y:S01]  /*90b0*/  BPT.TRAP 0x1 ;  /* 0x000000040000795c */ /* 0x000fe20000300000 */
.L_x_30:
[----:B------:R-:W1:Y:S01]  /*90c0*/  S2R R8, SR_TID.X ;  /* 0x0000000000087919 */ /* 0x000e620000002100 */
[----:B------:R-:W-:Y:S01]  /*90d0*/  IMAD.MOV.U32 R19, RZ, RZ, 0x6540 ;  /* 0x00006540ff137424 */ /* 0x000fe200078e00ff */
[----:B------:R-:W-:Y:S02]  /*90e0*/  UIMAD.WIDE UR6, UR41, 0x100, URZ ;  /* 0x00000100290678a5 */ /* 0x000fe4000f8e023f */
[----:B------:R-:W-:Y:S01]  /*90f0*/  USHF.R.S32.HI UR10, URZ, 0x1f, UR43 ;  /* 0x0000001f3f0a7899 */ /* 0x000fe2000801142b */
[----:B------:R-:W-:Y:S01]  /*9100*/  ULDC.64 UR8, c[0x0][0x5d0] ;  /* 0x0001740000087ab9 */ /* 0x000fe20000000a00 */
[----:B------:R-:W-:Y:S02]  /*9110*/  USHF.L.U32 UR41, UR41, 0x8, URZ ;  /* 0x0000000829297899 */ /* 0x000fe4000800063f */
[----:B------:R-:W-:Y:S02]  /*9120*/  UIMAD UR4, UR10, UR8, URZ ;  /* 0x000000080a0472a4 */ /* 0x000fe4000f8e023f */
[----:B------:R-:W-:-:S02]  /*9130*/  UIADD3 UR39, UR44, UR39, URZ ;  /* 0x000000272c277290 */ /* 0x000fc4000fffe03f */
[----:B------:R-:W-:Y:S02]  /*9140*/  UIMAD UR4, UR43, UR9, UR4 ;  /* 0x000000092b0472a4 */ /* 0x000fe4000f8e0204 */
[----:B------:R-:W-:Y:S02]  /*9150*/  UISETP.GT.U32.AND UP1, UPT, UR39, 0x2, UPT ;  /* 0x000000022700788c */ /* 0x000fe4000bf24070 */
[----:B------:R-:W-:Y:S02]  /*9160*/  UISETP.GE.U32.AND UP2, UPT, UR44, 0x3, UPT ;  /* 0x000000032c00788c */ /* 0x000fe4000bf46070 */
[----:B------:R-:W-:Y:S01]  /*9170*/  UISETP.LT.U32.AND UP1, UPT, UR44, 0x3, UP1 ;  /* 0x000000032c00788c */ /* 0x000fe20008f21070 */
[--C-:B-1----:R-:W-:Y:S01]  /*9180*/  SHF.R.U32.HI R4, RZ, 0x7, R8.reuse ;  /* 0x00000007ff047819 */ /* 0x102fe20000011608 */
[----:B------:R-:W-:Y:S01]  /*9190*/  IMAD.SHL.U32 R18, R8, 0x2, RZ ;  /* 0x0000000208127824 */ /* 0x000fe200078e00ff */
[----:B------:R-:W-:Y:S02]  /*91a0*/  SHF.R.U32.HI R5, RZ, 0x2, R8 ;  /* 0x00000002ff057819 */ /* 0x000fe40000011608 */
[----:B------:R-:W-:-:S02]  /*91b0*/  LOP3.LUT R4, R4, 0x1, RZ, 0xc0, !PT ;  /* 0x0000000104047812 */ /* 0x000fc400078ec0ff */
[----:B------:R-:W-:Y:S02]  /*91c0*/  LOP3.LUT R6, R8, 0x60, RZ, 0xc0, !PT ;  /* 0x0000006008067812 */ /* 0x000fe400078ec0ff */
[----:B------:R-:W-:Y:S01]  /*91d0*/  LOP3.LUT R5, R5, 0x7, RZ, 0xc0, !PT ;  /* 0x0000000705057812 */ /* 0x000fe200078ec0ff */
[----:B------:R-:W-:Y:S01]  /*91e0*/  IMAD.SHL.U32 R3, R4, 0x40, RZ ;  /* 0x0000004004037824 */ /* 0x000fe200078e00ff */
[----:B------:R-:W-:Y:S02]  /*91f0*/  LOP3.LUT R18, R18, 0x6, RZ, 0xc0, !PT ;  /* 0x0000000612127812 */ /* 0x000fe400078ec0ff */
[----:B------:R-:W-:Y:S02]  /*9200*/  SHF.R.U32.HI R6, RZ, 0x1, R6 ;  /* 0x00000001ff067819 */ /* 0x000fe40000011606 */
[--C-:B------:R-:W-:Y:S02]  /*9210*/  LOP3.LUT R3, R3, 0x40, R5.reuse, 0xe2, !PT ;  /* 0x0000004003037812 */ /* 0x100fe400078ee205 */
[----:B------:R-:W-:Y:S01]  /*9220*/  PRMT R18, R18, R19, UR42 ;  /* 0x0000002a12127e16 */ /* 0x000fe20008000013 */
[----:B------:R-:W-:Y:S01]  /*9230*/  USHF.L.U32 UR42, UR42, 0x8, URZ ;  /* 0x000000082a2a7899 */ /* 0x000fe2000800063f */
[----:B0-----:R-:W-:Y:S01]  /*9240*/  IADD3 R0, RZ, -R6, -R5 ;  /* 0x80000006ff007210 */ /* 0x001fe20007ffe805 */
[----:B------:R-:W-:Y:S01]  /*9250*/  IMAD.MOV.U32 R5, RZ, RZ, -0x2 ;  /* 0xfffffffeff057424 */ /* 0x000fe200078e00ff */
[----:B------:R-:W-:Y:S01]  /*9260*/  LOP3.LUT R3, R3, UR6, R6, 0xfe, !PT ;  /* 0x0000000603037c12 */ /* 0x000fe2000f8efe06 */
[----:B------:R-:W-:Y:S01]  /*9270*/  IMAD.U32 R6, RZ, RZ, UR8 ;  /* 0x00000008ff067e24 */ /* 0x000fe2000f8e00ff */
[----:B------:R-:W-:Y:S01]  /*9280*/  SHF.R.S32.HI R19, RZ, 0x1f, R18 ;  /* 0x0000001fff137819 */ /* 0x000fe20000011412 */
[----:B------:R-:W-:Y:S01]  /*9290*/  ULDC UR8, c[0x0][0x284] ;  /* 0x0000a10000087ab9 */ /* 0x000fe20000000800 */
[----:B------:R-:W-:-:S02]  /*92a0*/  IMAD R0, R4, -0x40, R0 ;  /* 0xffffffc004007824 */ /* 0x000fc400078e0200 */
[----:B------:R-:W-:Y:S02]  /*92b0*/  IMAD.U32 R158, RZ, RZ, UR8 ;  /* 0x00000008ff9e7e24 */ /* 0x000fe4000f8e00ff */
[----:B------:R-:W-:-:S03]  /*92c0*/  IMAD.WIDE.U32 R6, R6, UR43, R18 ;  /* 0x0000002b06067c25 */ /* 0x000fc6000f8e0012 */
[----:B------:R-:W-:Y:S01]  /*92d0*/  IADD3 R158, R158, -UR41, R0 ;  /* 0x800000299e9e7c10 */ /* 0x000fe2000fffe000 */
[----:B------:R-:W-:Y:S01]  /*92e0*/  VIADD R7, R7, UR4 ;  /* 0x0000000407077c36 */ /* 0x000fe20008000000 */
[----:B------:R-:W-:Y:S01]  /*92f0*/  ULDC UR4, c[0x0][0x288] ;  /* 0x0000a20000047ab9 */ /* 0x000fe20000000800 */
[----:B------:R-:W-:Y:S01]  /*9300*/  LOP3.LUT R0, R8, 0x3, RZ, 0xc0, !PT ;  /* 0x0000000308007812 */ /* 0x000fe200078ec0ff */
[----:B------:R-:W-:-:S04]  /*9310*/  UISETP.GE.AND UP0, UPT, UR42, UR4, UPT ;  /* 0x000000042a00728c */ /* 0x000fc8000bf06270 */
[----:B------:R-:W-:Y:S01]  /*9320*/  UISETP.GE.OR UP0, UPT, UR41, UR8, UP0 ;  /* 0x000000082900728c */ /* 0x000fe20008706670 */
[----:B------:R-:W-:Y:S01]  /*9330*/  IMAD R0, R0, R5, UR4 ;  /* 0x0000000400007e24 */ /* 0x000fe2000f8e0205 */
[----:B------:R-:W-:Y:S02]  /*9340*/  UIMAD.WIDE.U32 UR4, UR39, -0x55555555, URZ ;  /* 0xaaaaaaab270478a5 */ /* 0x000fe4000f8e003f */
[----:B------:R-:W-:Y:S01]  /*9350*/  USEL UR8, URZ, 0x1, !UP1 ;  /* 0x000000013f087887 */ /* 0x000fe2000c800000 */
[----:B------:R-:W-:Y:S01]  /*9360*/  VIADD R0, R0, -UR42 ;  /* 0x8000002a00007c36 */ /* 0x000fe20008000000 */
[----:B------:R-:W-:Y:S01]  /*9370*/  PLOP3.LUT P0, PT, PT, PT, UP0, 0x80, 0x0 ;  /* 0x000000000000781c */ /* 0x000fe20003f0f008 */
[----:B------:R-:W-:Y:S02]  /*9380*/  USHF.R.U32.HI UR4, URZ, 0x1, UR5 ;  /* 0x000000013f047899 */ /* 0x000fe40008011605 */
[----:B------:R-:W-:Y:S02]  /*9390*/  ULOP3.LUT UR38, UR38, UR8, URZ, 0x3c, !UPT ;  /* 0x0000000826267292 */ /* 0x000fe4000f8e3c3f */
[----:B------:R-:W-:-:S02]  /*93a0*/  UIMAD UR39, UR4, -0x3, UR39 ;  /* 0xfffffffd042778a4 */ /* 0x000fc4000f8e0227 */
[----:B------:R-:W-:Y:S01]  /*93b0*/  @UP2 ULOP3.LUT UR38, UR38, 0x1, UR4, 0x78, !UPT ;  /* 0x0000000126262892 */ /* 0x000fe2000f8e7804 */
[----:B------:R-:W-:-:S05]  /*93c0*/  UMOV UR41, 0xffffffff ;  /* 0xffffffff00297882 */ /* 0x000fca0000000000 */
[----:B------:R-:W-:Y:S06]  /*93d0*/  @P0 BRA `(.L_x_34) ;  /* 0x000000fc00a00947 */ /* 0x000fec0003800000 */
[----:B------:R-:W-:Y:S01]  /*93e0*/  FSETP.NEU.AND P0, PT, R16, RZ, PT ;  /* 0x000000ff1000720b */ /* 0x000fe20003f0d000 */
[----:B------:R-:W-:Y:S01]  /*93f0*/  ULDC.64 UR8, c[0x0][0x5c8] ;  /* 0x0001720000087ab9 */ /* 0x000fe20000000a00 */
[----:B------:R-:W-:Y:S01]  /*9400*/  ISETP.GT.AND P3, PT, R158, RZ, PT ;  /* 0x000000ff9e00720c */ /* 0x000fe20003f64270 */
[----:B------:R-:W-:Y:S01]  /*9410*/  UIMAD UR4, UR7, UR8, URZ ;  /* 0x00000008070472a4 */ /* 0x000fe2000f8e023f */
[----:B------:R-:W-:Y:S01]  /*9420*/  IMAD.U32 R10, RZ, RZ, UR9 ;  /* 0x00000009ff0a7e24 */ /* 0x000fe2000f8e00ff */
[----:B------:R-:W-:Y:S01]  /*9430*/  BSSY B0, `(.L_x_34) ;  /* 0x0000fe2000007945 */ /* 0x000fe20003800000 */
[----:B------:R-:W-:Y:S01]  /*9440*/  IMAD.WIDE.U32 R6, R3, UR8, R6 ;  /* 0x0000000803067c25 */ /* 0x000fe2000f8e0006 */
[----:B------:R-:W-:-:S03]  /*9450*/  ISETP.GT.AND P1, PT, R0, RZ, P3 ;  /* 0x000000ff0000720c */ /* 0x000fc60001f24270 */
[----:B------:R-:W-:-:S04]  /*9460*/  IMAD R10, R3, R10, UR4 ;  /* 0x00000004030a7e24 */ /* 0x000fc8000f8e020a */
[----:B------:R-:W-:Y:S01]  /*9470*/  IMAD.IADD R10, R7, 0x1, R10 ;  /* 0x00000001070a7824 */ /* 0x000fe200078e020a */
[----:B------:R-:W-:Y:S06]  /*9480*/  @!P0 BRA `(.L_x_35) ;  /* 0x000000ac003c8947 */ /* 0x000fec0003800000 */
[----:B------:R-:W0:Y:S01]  /*9490*/  LDC.64 R22, c[0x0][0x5b8] ;  /* 0x00016e00ff167b82 */ /* 0x000e220000000a00 */
[----:B------:R-:W2:Y:S01]  /*94a0*/  LDL.LU R11, [R1] ;  /* 0x00000000010b7983 */ /* 0x000ea20000300800 */
[----:B------:R-:W-:-:S06]  /*94b0*/  ULDC.64 UR4, c[0x0][0x5c0] ;  /* 0x0001700000047ab9 */ /* 0x000fcc0000000a00 */
[----:B------:R-:W1:Y:S08]  /*94c0*/  LDC.64 R14, c[0x0][0x5b0] ;  /* 0x00016c00ff0e7b82 */ /* 0x000e700000000a00 */
[----:B------:R-:W3:Y:S01]  /*94d0*/  LDC.64 R12, c[0x0][0x5a8] ;  /* 0x00016a00ff0c7b82 */ /* 0x000ee20000000a00 */
[C---:B0-----:R-:W-:Y:S02]  /*94e0*/  IMAD R159, R22.reuse, UR10, RZ ;  /* 0x0000000a169f7c24 */ /* 0x041fe4000f8e02ff */
[----:B------:R-:W-:-:S04]  /*94f0*/  IMAD.WIDE.U32 R154, R22, UR43, R18 ;  /* 0x0000002b169a7c25 */ /* 0x000fc8000f8e0012 */
[----:B------:R-:W-:Y:S01]  /*9500*/  IMAD R159, R23, UR43, R159 ;  /* 0x0000002b179f7c24 */ /* 0x000fe2000f8e029f */
[----:B------:R-:W-:Y:S01]  /*9510*/  MOV R20, R154 ;  /* 0x0000009a00147202 */ /* 0x000fe20000000f00 */
[----:B-1----:R-:W-:Y:S02]  /*9520*/  IMAD R153, R14, UR7, RZ ;  /* 0x000000070e997c24 */ /* 0x002fe4000f8e02ff */
[----:B------:R-:W-:Y:S02]  /*9530*/  IMAD.IADD R21, R155, 0x1, R159 ;  /* 0x000000019b157824 */ /* 0x000fe400078e029f */
[C---:B------:R-:W-:Y:S02]  /*9540*/  IMAD R153, R3.reuse, R15, R153 ;  /* 0x0000000f03997224 */ /* 0x040fe400078e0299 */
[----:B------:R-:W-:-:S04]  /*9550*/  IMAD.WIDE.U32 R4, R3, R14, R20 ;  /* 0x0000000e03047225 */ /* 0x000fc800078e0014 */
[----:B------:R-:W-:Y:S01]  /*9560*/  IMAD.IADD R5, R5, 0x1, R153 ;  /* 0x0000000105057824 */ /* 0x000fe200078e0299 */
[----:B---3--:R-:W-:-:S04]  /*9570*/  LEA R8, P0, R4, R12, 0x2 ;  /* 0x0000000c04087211 */ /* 0x008fc800078010ff */
[----:B------:R-:W-:-:S05]  /*9580*/  LEA.HI.X R9, R4, R13, R5, 0x2, P0 ;  /* 0x0000000d04097211 */ /* 0x000fca00000f1405 */
[----:B------:R-:W3:Y:S01]  /*9590*/  @P1 LDG.E.LTC128B R23, desc[UR36][R8.64] ;  /* 0x0000002408171981 */ /* 0x000ee2000c1e1920 */
[C---:B------:R-:W-:Y:S01]  /*95a0*/  LEA R4, P0, R6.reuse, UR4, 0x2 ;  /* 0x0000000406047c11 */ /* 0x040fe2000f8010ff */
[----:B------:R-:W-:Y:S03]  /*95b0*/  BSSY B1, `(.L_x_36) ;  /* 0x0000010000017945 */ /* 0x000fe60003800000 */
[----:B------:R-:W-:Y:S02]  /*95c0*/  LEA.HI.X R5, R6, UR5, R10, 0x2, P0 ;  /* 0x0000000506057c11 */ /* 0x000fe400080f140a */
[----:B---3--:R-:W-:-:S05]  /*95d0*/  LOP3.LUT R7, R23, 0xffffe000, RZ, 0xc0, !PT ;  /* 0xffffe00017077812 */ /* 0x008fca00078ec0ff */
[----:B------:R-:W-:-:S04]  /*95e0*/  FMUL R7, R7, R16 ;  /* 0x0000001007077220 */ /* 0x000fc80000400000 */
[----:B--2---:R-:W-:-:S05]  /*95f0*/  FFMA R7, R11, R2, R7 ;  /* 0x000000020b077223 */ /* 0x004fca0000000007 */
[----:B------:R-:W-:-:S05]  /*9600*/  F2FP.TF32.F32.PACK_B R7, R7 ;  /* 0x00000007ff07723e */ /* 0x000fca00024050ff */
[----:B------:R0:W-:Y:S02]  /*9610*/  @P1 STG.E desc[UR36][R4.64], R7 ;  /* 0x0000000704001986 */ /* 0x0001e4000c101924 */
[----:B0-----:R-:W-:-:S04]  /*9620*/  IMAD.WIDE.U32 R6, R3, R14, R18 ;  /* 0x0000000e03067225 */ /* 0x001fc800078e0012 */
[----:B------:R-:W-:Y:S02]  /*9630*/  IMAD.IADD R7, R153, 0x1, R7 ;  /* 0x0000000199077824 */ /* 0x000fe400078e0207 */
[----:B------:R-:W-:-:S04]  /*9640*/  IMAD.WIDE.U32 R6, R22, UR43, R6 ;  /* 0x0000002b16067c25 */ /* 0x000fc8000f8e0006 */
[----:B------:R-:W-:Y:S01]  /*9650*/  IMAD.IADD R7, R159, 0x1, R7 ;  /* 0x000000019f077824 */ /* 0x000fe200078e0207 */
[----:B------:R-:W-:-:S04]  /*9660*/  LEA R10, P0, R6, R12, 0x2 ;  /* 0x0000000c060a7211 */ /* 0x000fc800078010ff */
[----:B------:R-:W-:Y:S02]  /*9670*/  LEA.HI.X R11, R6, R13, R7, 0x2, P0 ;  /* 0x0000000d060b7211 */ /* 0x000fe400000f1407 */
[----:B------:R-:W-:-:S13]  /*9680*/  ISETP.GT.AND P0, PT, R0, 0x1, P3 ;  /* 0x000000010000780c */ /* 0x000fda0001f04270 */
[----:B------:R-:W-:Y:S05]  /*9690*/  @!P0 BRA `(.L_x_37) ;  /* 0x0000000000048947 */ /* 0x000fea0003800000 */
[----:B------:R0:W5:Y:S02]  /*96a0*/  LDG.E.LTC128B R23, desc[UR36][R10.64+0x4] ;  /* 0x000004240a177981 */ /* 0x000164000c1e1920 */
.L_x_37:
[----:B------:R-:W-:Y:S05]  /*96b0*/  BSYNC B1 ;  /* 0x0000000000017941 */ /* 0x000fea0003800000 */
.L_x_36:
[----:B------:R-:W2:Y:S01]  /*96c0*/  LDL.LU R7, [R1+0x4] ;  /* 0x0000040001077983 */ /* 0x000ea20000300800 */
[----:B-----5:R-:W-:Y:S01]  /*96d0*/  LOP3.LUT R6, R23, 0xffffe000, RZ, 0xc0, !PT ;  /* 0xffffe00017067812 */ /* 0x020fe200078ec0ff */
[C---:B------:R-:W-:Y:S01]  /*96e0*/  IMAD.SHL.U32 R156, R14.reuse, 0x8, RZ ;  /* 0x000000080e9c7824 */ /* 0x040fe200078e00ff */
[----:B------:R-:W-:Y:S01]  /*96f0*/  SHF.L.U64.HI R157, R14, 0x3, R15 ;  /* 0x000000030e9d7819 */ /* 0x000fe2000001020f */
[----:B------:R-:W3:Y:S02]  /*9700*/  LDL.LU R160, [R1+0x8] ;  /* 0x0000080001a07983 */ /* 0x000ee40000300800 */
[----:B------:R-:W-:-:S04]  /*9710*/  FMUL R6, R6, R16 ;  /* 0x0000001006067220 */ /* 0x000fc80000400000 */
[----:B--2---:R-:W-:-:S05]  /*9720*/  FFMA R6, R7, R2, R6 ;  /* 0x0000000207067223 */ /* 0x004fca0000000006 */
[----:B------:R-:W-:-:S05]  /*9730*/  F2FP.TF32.F32.PACK_B R6, R6 ;  /* 0x00000006ff06723e */ /* 0x000fca00024050ff */
[----:B------:R1:W-:Y:S01]  /*9740*/  @P0 STG.E desc[UR36][R4.64+0x4], R6 ;  /* 0x0000040604000986 */ /* 0x0003e2000c101924 */
[----:B------:R-:W-:-:S04]  /*9750*/  ISETP.GT.AND P0, PT, R158, 0x8, PT ;  /* 0x000000089e00780c */ /* 0x000fc80003f04270 */
[----:B------:R-:W-:Y:S01]  /*9760*/  ISETP.GT.AND P1, PT, R0, RZ, P0 ;  /* 0x000000ff0000720c */ /* 0x000fe20000724270 */
[----:B-1----:R-:W-:-:S04]  /*9770*/  IMAD.WIDE.U32 R6, R3, R14, R156 ;  /* 0x0000000e03067225 */ /* 0x002fc800078e009c */
[----:B------:R-:W-:Y:S01]  /*9780*/  IMAD.IADD R153, R153, 0x1, R7 ;  /* 0x0000000199997824 */ /* 0x000fe200078e0207 */
[----:B------:R-:W-:-:S05]  /*9790*/  IADD3 R7, P2, R154, R6, RZ ;  /* 0x000000069a077210 */ /* 0x000fca0007f5e0ff */
[----:B------:R-:W-:Y:S01]  /*97a0*/  IMAD.X R9, R153, 0x1, R21, P2 ;  /* 0x0000000199097824 */ /* 0x000fe200010e0615 */
[----:B------:R-:W-:-:S04]  /*97b0*/  LEA R8, P2, R7, R12, 0x2 ;  /* 0x0000000c07087211 */ /* 0x000fc800078410ff */
[----:B------:R-:W-:-:S05]  /*97c0*/  LEA.HI.X R9, R7, R13, R9, 0x2, P2 ;  /* 0x0000000d07097211 */ /* 0x000fca00010f1409 */
[----:B------:R1:W2:Y:S01]  /*97d0*/  @P1 LDG.E.LTC128B R23, desc[UR36][R8.64] ;  /* 0x0000002408171981 */ /* 0x0002a2000c1e1920 */
[----:B------:R-:W-:Y:S01]  /*97e0*/  IADD3 R6, P2, R18, R6, RZ ;  /* 0x0000000612067210 */ /* 0x000fe20007f5e0ff */
[----:B------:R-:W-:Y:S01]  /*97f0*/  IMAD.U32 R161, RZ, RZ, UR8 ;  /* 0x00000008ffa17e24 */ /* 0x000fe2000f8e00ff */
[----:B------:R-:W-:Y:S01]  /*9800*/  ISETP.GT.AND P4, PT, R0, 0x1, P0 ;  /* 0x000000010000780c */ /* 0x000fe20000784270 */
[----:B------:R-:W-:Y:S02]  /*9810*/  BSSY B1, `(.L_x_38) ;  /* 0x0000013000017945 */ /* 0x000fe40003800000 */
[----:B------:R-:W-:Y:S02]  /*9820*/  IMAD.X R7, R19, 0x1, R153, P2 ;  /* 0x0000000113077824 */ /* 0x000fe400010e0699 */
[----:B------:R-:W-:Y:S02]  /*9830*/  IMAD.SHL.U32 R161, R161, 0x20, RZ ;  /* 0x00000020a1a17824 */ /* 0x000fe400078e00ff */
[----:B------:R-:W-:-:S04]  /*9840*/  IMAD.WIDE.U32 R6, R22, UR43, R6 ;  /* 0x0000002b16067c25 */ /* 0x000fc8000f8e0006 */
[----:B------:R-:W-:Y:S01]  /*9850*/  IMAD.IADD R7, R159, 0x1, R7 ;  /* 0x000000019f077824 */ /* 0x000fe200078e0207 */
[----:B-1----:R-:W-:-:S04]  /*9860*/  LEA R8, P2, R6, R12, 0x2 ;  /* 0x0000000c06087211 */ /* 0x002fc800078410ff */
[----:B------:R-:W-:Y:S01]  /*9870*/  LEA.HI.X R9, R6, R13, R7, 0x2, P2 ;  /* 0x0000000d06097211 */ /* 0x000fe200010f1407 */
[----:B------:R-:W-:Y:S01]  /*9880*/  IMAD.U32 R6, RZ, RZ, UR8 ;  /* 0x00000008ff067e24 */ /* 0x000fe2000f8e00ff */
[----:B--2---:R-:W-:-:S05]  /*9890*/  LOP3.LUT R153, R23, 0xffffe000, RZ, 0xc0, !PT ;  /* 0xffffe00017997812 */ /* 0x004fca00078ec0ff */
[----:B------:R-:W-:-:S04]  /*98a0*/  FMUL R153, R153, R16 ;  /* 0x0000001099997220 */ /* 0x000fc80000400000 */
[----:B---3--:R-:W-:Y:S01]  /*98b0*/  FFMA R153, R160, R2, R153 ;  /* 0x00000002a0997223 */ /* 0x008fe20000000099 */
[----:B------:R-:W-:-:S04]  /*98c0*/  IMAD.U32 R160, RZ, RZ, UR9 ;  /* 0x00000009ffa07e24 */ /* 0x000fc8000f8e00ff */
[----:B------:R-:W-:Y:S02]  /*98d0*/  F2FP.TF32.F32.PACK_B R153, R153 ;  /* 0x00000099ff99723e */ /* 0x000fe400024050ff */
[----:B------:R-:W-:Y:S02]  /*98e0*/  SHF.L.U64.HI R160, R6, 0x5, R160 ;  /* 0x0000000506a07819 */ /* 0x000fe400000102a0 */
[----:B------:R-:W-:-:S04]  /*98f0*/  IADD3 R6, P2, R161, R4, RZ ;  /* 0x00000004a1067210 */ /* 0x000fc80007f5e0ff */
[----:B------:R-:W-:-:S05]  /*9900*/  IADD3.X R7, R160, R5, RZ, P2, !PT ;  /* 0x00000005a0077210 */ /* 0x000fca00017fe4ff */
[----:B------:R1:W-:Y:S01]  /*9910*/  @P1 STG.E desc[UR36][R6.64], R153 ;  /* 0x0000009906001986 */ /* 0x0003e2000c101924 */
[----:B------:R-:W-:Y:S05]  /*9920*/  @!P4 BRA `(.L_x_39) ;  /* 0x000000000004c947 */ /* 0x000fea0003800000 */
[----:B------:R2:W5:Y:S02]  /*9930*/  LDG.E.LTC128B R23, desc[UR36][R8.64+0x4] ;  /* 0x0000042408177981 */ /* 0x000564000c1e1920 */
.L_x_39:
[----:B------:R-:W-:Y:S05]  /*9940*/  BSYNC B1 ;  /* 0x0000000000017941 */ /* 0x000fea0003800000 */
.L_x_38:
[----:B------:R-:W3:Y:S01]  /*9950*/  LDL.LU R162, [R1+0xc] ;  /* 0x00000c0001a27983 */ /* 0x000ee20000300800 */
[----:B-1---5:R-:W-:Y:S01]  /*9960*/  LOP3.LUT R153, R23, 0xffffe000, RZ, 0xc0, !PT ;  /* 0xffffe00017997812 */ /* 0x022fe200078ec0ff */
[----:B------:R-:W-:Y:S01]  /*9970*/  BSSY B1, `(.L_x_40) ;  /* 0x0000009000017945 */ /* 0x000fe20003800000 */
[----:B------:R-:W-:-:S03]  /*9980*/  ISETP.GT.AND P1, PT, R0, 0x8, P3 ;  /* 0x000000080000780c */ /* 0x000fc60001f24270 */
[----:B------:R-:W-:-:S04]  /*9990*/  FMUL R153, R153, R16 ;  /* 0x0000001099997220 */ /* 0x000fc80000400000 */
[----:B---3--:R-:W-:-:S05]  /*99a0*/  FFMA R153, R162, R2, R153 ;  /* 0x00000002a2997223 */ /* 0x008fca0000000099 */
[----:B------:R-:W-:-:S05]  /*99b0*/  F2FP.TF32.F32.PACK_B R153, R153 ;  /* 0x00000099ff99723e */ /* 0x000fca00024050ff */
[----:B------:R1:W-:Y:S02]  /*99c0*/  @P4 STG.E desc[UR36][R6.64+0x4], R153 ;  /* 0x0000049906004986 */ /* 0x0003e4000c101924 */
[----:B-1----:R-:W-:Y:S01]  /*99d0*/  IMAD.MOV.U32 R153, RZ, RZ, R23 ;  /* 0x000000ffff997224 */ /* 0x002fe200078e0017 */
[----:B------:R-:W-:Y:S06]  /*99e0*/  @!P1 BRA `(.L_x_41) ;  /* 0x0000000000049947 */ /* 0x000fec0003800000 */
[----:B------:R1:W5:Y:S02]  /*99f0*/  LDG.E.LTC128B R153, desc[UR36][R10.64+0x20] ;  /* 0x000020240a997981 */ /* 0x000364000c1e1920 */
.L_x_41:
[----:B------:R-:W-:Y:S05]  /*9a00*/  BSYNC B1 ;  /* 0x0000000000017941 */ /* 0x000fea0003800000 */
.L_x_40:
[----:B------:R-:W3:Y:S01]  /*9a10*/  LDL.LU R162, [R1+0x10] ;  /* 0x0000100001a27983 */ /* 0x000ee20000300800 */
[----:B-----5:R-:W-:Y:S01]  /*9a20*/  LOP3.LUT R23, R153, 0xffffe000, RZ, 0xc0, !PT ;  /* 0xffffe00099177812 */ /* 0x020fe200078ec0ff */
[----:B------:R-:W-:Y:S01]  /*9a30*/  BSSY B1, `(.L_x_42) ;  /* 0x0000008000017945 */ /* 0x000fe20003800000 */
[----:B------:R-:W-:-:S03]  /*9a40*/  ISETP.GT.AND P2, PT, R0, 0x9, P3 ;  /* 0x000000090000780c */ /* 0x000fc60001f44270 */
[----:B------:R-:W-:-:S04]  /*9a50*/  FMUL R23, R23, R16 ;  /* 0x0000001017177220 */ /* 0x000fc80000400000 */
[----:B---3--:R-:W-:-:S05]  /*9a60*/  FFMA R23, R162, R2, R23 ;  /* 0x00000002a2177223 */ /* 0x008fca0000000017 */
[----:B------:R-:W-:-:S05]  /*9a70*/  F2FP.TF32.F32.PACK_B R23, R23 ;  /* 0x00000017ff17723e */ /* 0x000fca00024050ff */
[----:B------:R3:W-:Y:S01]  /*9a80*/  @P1 STG.E desc[UR36][R4.64+0x20], R23 ;  /* 0x0000201704001986 */ /* 0x0007e2000c101924 */
[----:B------:R-:W-:Y:S05]  /*9a90*/  @!P2 BRA `(.L_x_43) ;  /* 0x000000000004a947 */ /* 0x000fea0003800000 */
[----:B------:R4:W5:Y:S02]  /*9aa0*/  LDG.E.LTC128B R153, desc[UR36][R10.64+0x24] ;  /* 0x000024240a997981 */ /* 0x000964000c1e1920 */
.L_x_43:
[----:B------:R-:W-:Y:S05]  /*9ab0*/  BSYNC B1 ;  /* 0x0000000000017941 */ /* 0x000fea0003800000 */
.L_x_42:
[----:B------:R-:W2:Y:S01]  /*9ac0*/  LDL.LU R162, [R1+0x14] ;  /* 0x0000140001a27983 */ /* 0x000ea20000300800 */
[----:B---3-5:R-:W-:Y:S01]  /*9ad0*/  LOP3.LUT R23, R153, 0xffffe000, RZ, 0xc0, !PT ;  /* 0xffffe00099177812 */ /* 0x028fe200078ec0ff */
[----:B------:R-:W-:Y:S01]  /*9ae0*/  BSSY B1, `(.L_x_44) ;  /* 0x0000008000017945 */ /* 0x000fe20003800000 */
[----:B------:R-:W-:-:S03]  /*9af0*/  ISETP.GT.AND P1, PT, R0, 0x8, P0 ;  /* 0x000000080000780c */ /* 0x000fc60000724270 */
[----:B------:R-:W-:-:S04]  /*9b00*/  FMUL R23, R23, R16 ;  /* 0x0000001017177220 */ /* 0x000fc80000400000 */
[----:B--2---:R-:W-:-:S05]  /*9b10*/  FFMA R23, R162, R2, R23 ;  /* 0x00000002a2177223 */ /* 0x004fca0000000017 */
[----:B------:R-:W-:-:S05]  /*9b20*/  F2FP.TF32.F32.PACK_B R23, R23 ;  /* 0x00000017ff17723e */ /* 0x000fca00024050ff */
[----:B------:R2:W-:Y:S01]  /*9b30*/  @P2 STG.E desc[UR36][R4.64+0x24], R23 ;  /* 0x0000241704002986 */ /* 0x0005e2000c101924 */
[----:B------:R-:W-:Y:S05]  /*9b40*/  @!P1 BRA `(.L_x_45) ;  /* 0x0000000000049947 */ /* 0x000fea0003800000 */
[----:B------:R3:W5:Y:S02]  /*9b50*/  LDG.E.LTC128B R153, desc[UR36][R8.64+0x20] ;  /* 0x0000202408997981 */ /* 0x000764000c1e1920 */
.L_x_45:
[----:B------:R-:W-:Y:S05]  /*9b60*/  BSYNC B1 ;  /* 0x0000000000017941 */ /* 0x000fea0003800000 */
.L_x_44:
[----:B------:R-:W4:Y:S01]  /*9b70*/  LDL.LU R162, [R1+0x18] ;  /* 0x0000180001a27983 */ /* 0x000f220000300800 */
[----:B--2--5:R-:W-:Y:S01]  /*9b80*/  LOP3.LUT R23, R153, 0xffffe000, RZ, 0xc0, !PT ;  /* 0xffffe00099177812 */ /* 0x024fe200078ec0ff */
[----:B------:R-:W-:Y:S01]  /*9b90*/  BSSY B1, `(.L_x_46) ;  /* 0x0000008000017945 */ /* 0x000fe20003800000 */
[----:B------:R-:W-:-:S03]  /*9ba0*/  ISETP.GT.AND P2, PT, R0, 0x9, P0 ;  /* 0x000000090000780c */ /* 0x000fc60000744270 */
[----:B------:R-:W-:-:S04]  /*9bb0*/  FMUL R23, R23, R16 ;  /* 0x0000001017177220 */ /* 0x000fc80000400000 */
[----:B----4-:R-:W-:-:S05]  /*9bc0*/  FFMA R23, R162, R2, R23 ;  /* 0x00000002a2177223 */ /* 0x010fca0000000017 */
[----:B------:R-:W-:-:S05]  /*9bd0*/  F2FP.TF32.F32.PACK_B R23, R23 ;  /* 0x00000017ff17723e */ /* 0x000fca00024050ff */
[----:B------:R2:W-:Y:S01]  /*9be0*/  @P1 STG.E desc[UR36][R6.64+0x20], R23 ;  /* 0x0000201706001986 */ /* 0x0005e2000c101924 */
[----:B------:R-:W-:Y:S05]  /*9bf0*/  @!P2 BRA `(.L_x_47) ;  /* 0x000000000004a947 */ /* 0x000fea0003800000 */
[----:B------:R4:W5:Y:S02]  /*9c00*/  LDG.E.LTC128B R153, desc[UR36][R8.64+0x24] ;  /* 0x0000242408997981 */ /* 0x000964000c1e1920 */
.L_x_47:
[----:B------:R-:W-:Y:S05]  /*9c10*/  BSYNC B1 ;  /* 0x0000000000017941 */ /* 0x000fea0003800000 */
.L_x_46:
[----:B------:R-:W3:Y:S01]  /*9c20*/  LDL.LU R162, [R1+0x1c] ;  /* 0x00001c0001a27983 */ /* 0x000ee20000300800 */
[----:B--2--5:R-:W-:Y:S01]  /*9c30*/  LOP3.LUT R23, R153, 0xffffe000, RZ, 0xc0, !PT ;  /* 0xffffe00099177812 */ /* 0x024fe200078ec0ff */
        /* <DEDUP_REMOVED lines=8> */
.L_x_49:
[----:B------:R-:W-:Y:S05]  /*9cc0*/  BSYNC B1 ;  /* 0x0000000000017941 */ /* 0x000fea0003800000 */
.L_x_48:
        /* <DEDUP_REMOVED lines=10> */
.L_x_51:
[----:B------:R-:W-:Y:S05]  /*9d70*/  BSYNC B1 ;  /* 0x0000000000017941 */ /* 0x000fea0003800000 */
.L_x_50:
        /* <DEDUP_REMOVED lines=10> */
.L_x_53:
[----:B------:R-:W-:Y:S05]  /*9e20*/  BSYNC B1 ;  /* 0x0000000000017941 */ /* 0x000fea0003800000 */
.L_x_52:
        /* <DEDUP_REMOVED lines=10> */
.L_x_55:
[----:B------:R-:W-:Y:S05]  /*9ed0*/  BSYNC B1 ;  /* 0x0000000000017941 */ /* 0x000fea0003800000 */
.L_x_54:
        /* <DEDUP_REMOVED lines=10> */
.L_x_57:
[----:B------:R-:W-:Y:S05]  /*9f80*/  BSYNC B1 ;  /* 0x0000000000017941 */ /* 0x000fea0003800000 */
.L_x_56:
        /* <DEDUP_REMOVED lines=10> */
.L_x_59:
[----:B------:R-:W-:Y:S05]  /*a030*/  BSYNC B1 ;  /* 0x0000000000017941 */ /* 0x000fea0003800000 */
.L_x_58:
        /* <DEDUP_REMOVED lines=10> */
.L_x_61:
[----:B------:R-:W-:Y:S05]  /*a0e0*/  BSYNC B1 ;  /* 0x0000000000017941 */ /* 0x000fea0003800000 */
.L_x_60:
        /* <DEDUP_REMOVED lines=10> */
.L_x_63:
[----:B------:R-:W-:Y:S05]  /*a190*/  BSYNC B1 ;  /* 0x0000000000017941 */ /* 0x000fea0003800000 */
.L_x_62:
        /* <DEDUP_REMOVED lines=10> */
.L_x_65:
[----:B------:R-:W-:Y:S05]  /*a240*/  BSYNC B1 ;  /* 0x0000000000017941 */ /* 0x000fea0003800000 */
.L_x_64:
        /* <DEDUP_REMOVED lines=10> */
.L_x_67:
[----:B------:R-:W-:Y:S05]  /*a2f0*/  BSYNC B1 ;  /* 0x0000000000017941 */ /* 0x000fea0003800000 */
.L_x_66:
        /* <DEDUP_REMOVED lines=10> */
.L_x_69:
[----:B------:R-:W-:Y:S05]  /*a3a0*/  BSYNC B1 ;  /* 0x0000000000017941 */ /* 0x000fea0003800000 */
.L_x_68:
        /* <DEDUP_REMOVED lines=10> */
.L_x_71:
[----:B------:R-:W-:Y:S05]  /*a450*/  BSYNC B1 ;  /* 0x0000000000017941 */ /* 0x000fea0003800000 */
.L_x_70:
        /* <DEDUP_REMOVED lines=10> */
.L_x_73:
[----:B------:R-:W-:Y:S05]  /*a500*/  BSYNC B1 ;  /* 0x0000000000017941 */ /* 0x000fea0003800000 */
.L_x_72:
        /* <DEDUP_REMOVED lines=10> */
.L_x_75:
[----:B------:R-:W-:Y:S05]  /*a5b0*/  BSYNC B1 ;  /* 0x0000000000017941 */ /* 0x000fea0003800000 */
.L_x_74:
        /* <DEDUP_REMOVED lines=10> */
.L_x_77:
[----:B------:R-:W-:Y:S05]  /*a660*/  BSYNC B1 ;  /* 0x0000000000017941 */ /* 0x000fea0003800000 */
.L_x_76:
        /* <DEDUP_REMOVED lines=10> */
.L_x_79:
[----:B------:R-:W-:Y:S05]  /*a710*/  BSYNC B1 ;  /* 0x0000000000017941 */ /* 0x000fea0003800000 */
.L_x_78:
        /* <DEDUP_REMOVED lines=10> */
.L_x_81:
[----:B------:R-:W-:Y:S05]  /*a7c0*/  BSYNC B1 ;  /* 0x0000000000017941 */ /* 0x000fea0003800000 */
.L_x_80:
        /* <DEDUP_REMOVED lines=10> */
.L_x_83:
[----:B------:R-:W-:Y:S05]  /*a870*/  BSYNC B1 ;  /* 0x0000000000017941 */ /* 0x000fea0003800000 */
.L_x_82:
        /* <DEDUP_REMOVED lines=10> */
.L_x_85:
[----:B------:R-:W-:Y:S05]  /*a920*/  BSYNC B1 ;  /* 0x0000000000017941 */ /* 0x000fea0003800000 */
.L_x_84:
        /* <DEDUP_REMOVED lines=10> */
.L_x_87:
[----:B------:R-:W-:Y:S05]  /*a9d0*/  BSYNC B1 ;  /* 0x0000000000017941 */ /* 0x000fea0003800000 */
.L_x_86:
        /* <DEDUP_REMOVED lines=10> */
.L_x_89:
[----:B------:R-:W-:Y:S05]  /*aa80*/  BSYNC B1 ;  /* 0x0000000000017941 */ /* 0x000fea0003800000 */
.L_x_88:
        /* <DEDUP_REMOVED lines=10> */
.L_x_91:
[----:B------:R-:W-:Y:S05]  /*ab30*/  BSYNC B1 ;  /* 0x0000000000017941 */ /* 0x000fea0003800000 */
.L_x_90:
        /* <DEDUP_REMOVED lines=10> */
.L_x_93:
[----:B------:R-:W-:Y:S05]  /*abe0*/  BSYNC B1 ;  /* 0x0000000000017941 */ /* 0x000fea0003800000 */
.L_x_92:
        /* <DEDUP_REMOVED lines=10> */
.L_x_95:
[----:B------:R-:W-:Y:S05]  /*ac90*/  BSYNC B1 ;  /* 0x0000000000017941 */ /* 0x000fea0003800000 */
.L_x_94:
        /* <DEDUP_REMOVED lines=10> */
.L_x_97:
[----:B------:R-:W-:Y:S05]  /*ad40*/  BSYNC B1 ;  /* 0x0000000000017941 */ /* 0x000fea0003800000 */
.L_x_96:
        /* <DEDUP_REMOVED lines=10> */
.L_x_99:
[----:B------:R-:W-:Y:S05]  /*adf0*/  BSYNC B1 ;  /* 0x0000000000017941 */ /* 0x000fea0003800000 */
.L_x_98:
        /* <DEDUP_REMOVED lines=10> */
.L_x_101:
[----:B------:R-:W-:Y:S05]  /*aea0*/  BSYNC B1 ;  /* 0x0000000000017941 */ /* 0x000fea0003800000 */
.L_x_100:
        /* <DEDUP_REMOVED lines=10> */
.L_x_103:
[----:B------:R-:W-:Y:S05]  /*af50*/  BSYNC B1 ;  /* 0x0000000000017941 */ /* 0x000fea0003800000 */
.L_x_102:
        /* <DEDUP_REMOVED lines=10> */
.L_x_105:
[----:B------:R-:W-:Y:S05]  /*b000*/  BSYNC B1 ;  /* 0x0000000000017941 */ /* 0x000fea0003800000 */
.L_x_104:
        /* <DEDUP_REMOVED lines=10> */
.L_x_107:
[----:B------:R-:W-:Y:S05]  /*b0b0*/  BSYNC B1 ;  /* 0x0000000000017941 */ /* 0x000fea0003800000 */
.L_x_106:
        /* <DEDUP_REMOVED lines=10> */
.L_x_109:
[----:B------:R-:W-:Y:S05]  /*b160*/  BSYNC B1 ;  /* 0x0000000000017941 */ /* 0x000fea0003800000 */
.L_x_108:
        /* <DEDUP_REMOVED lines=10> */
.L_x_111:
[----:B------:R-:W-:Y:S05]  /*b210*/  BSYNC B1 ;  /* 0x0000000000017941 */ /* 0x000fea0003800000 */
.L_x_110:
        /* <DEDUP_REMOVED lines=10> */
.L_x_113:
[----:B------:R-:W-:Y:S05]  /*b2c0*/  BSYNC B1 ;  /* 0x0000000000017941 */ /* 0x000fea0003800000 */
.L_x_112:
        /* <DEDUP_REMOVED lines=10> */
.L_x_115:
[----:B------:R-:W-:Y:S05]  /*b370*/  BSYNC B1 ;  /* 0x0000000000017941 */ /* 0x000fea0003800000 */
.L_x_114:
        /* <DEDUP_REMOVED lines=10> */
.L_x_117:
[----:B------:R-:W-:Y:S05]  /*b420*/  BSYNC B1 ;  /* 0x0000000000017941 */ /* 0x000fea0003800000 */
.L_x_116:
        /* <DEDUP_REMOVED lines=10> */
.L_x_119:
[----:B------:R-:W-:Y:S05]  /*b4d0*/  BSYNC B1 ;  /* 0x0000000000017941 */ /* 0x000fea0003800000 */
.L_x_118:
        /* <DEDUP_REMOVED lines=10> */
.L_x_121:
[----:B------:R-:W-:Y:S05]  /*b580*/  BSYNC B1 ;  /* 0x0000000000017941 */ /* 0x000fea0003800000 */
.L_x_120:
        /* <DEDUP_REMOVED lines=10> */
.L_x_123:
[----:B------:R-:W-:Y:S05]  /*b630*/  BSYNC B1 ;  /* 0x0000000000017941 */ /* 0x000fea0003800000 */
.L_x_122:
        /* <DEDUP_REMOVED lines=10> */
.L_x_125:
[----:B------:R-:W-:Y:S05]  /*b6e0*/  BSYNC B1 ;  /* 0x0000000000017941 */ /* 0x000fea0003800000 */
.L_x_124:
        /* <DEDUP_REMOVED lines=10> */
.L_x_127:
[----:B------:R-:W-:Y:S05]  /*b790*/  BSYNC B1 ;  /* 0x0000000000017941 */ /* 0x000fea0003800000 */
.L_x_126:
        /* <DEDUP_REMOVED lines=10> */
.L_x_129:
[----:B------:R-:W-:Y:S05]  /*b840*/  BSYNC B1 ;  /* 0x0000000000017941 */ /* 0x000fea0003800000 */
.L_x_128:
        /* <DEDUP_REMOVED lines=10> */
.L_x_131:
[----:B------:R-:W-:Y:S05]  /*b8f0*/  BSYNC B1 ;  /* 0x0000000000017941 */ /* 0x000fea0003800000 */
.L_x_130:
        /* <DEDUP_REMOVED lines=10> */
.L_x_133:
[----:B------:R-:W-:Y:S05]  /*b9a0*/  BSYNC B1 ;  /* 0x0000000000017941 */ /* 0x000fea0003800000 */
.L_x_132:
        /* <DEDUP_REMOVED lines=10> */
.L_x_135:
[----:B------:R-:W-:Y:S05]  /*ba50*/  BSYNC B1 ;  /* 0x0000000000017941 */ /* 0x000fea0003800000 */
.L_x_134:
        /* <DEDUP_REMOVED lines=10> */
.L_x_137:
[----:B------:R-:W-:Y:S05]  /*bb00*/  BSYNC B1 ;  /* 0x0000000000017941 */ /* 0x000fea0003800000 */
.L_x_136:
        /* <DEDUP_REMOVED lines=10> */
.L_x_139:
[----:B------:R-:W-:Y:S05]  /*bbb0*/  BSYNC B1 ;  /* 0x0000000000017941 */ /* 0x000fea0003800000 */
.L_x_138:
        /* <DEDUP_REMOVED lines=10> */
.L_x_141:
[----:B------:R-:W-:Y:S05]  /*bc60*/  BSYNC B1 ;  /* 0x0000000000017941 */ /* 0x000fea0003800000 */
.L_x_140:
        /* <DEDUP_REMOVED lines=10> */
.L_x_143:
[----:B------:R-:W-:Y:S05]  /*bd10*/  BSYNC B1 ;  /* 0x0000000000017941 */ /* 0x000fea0003800000 */
.L_x_142:
        /* <DEDUP_REMOVED lines=10> */
.L_x_145:
[----:B------:R-:W-:Y:S05]  /*bdc0*/  BSYNC B1 ;  /* 0x0000000000017941 */ /* 0x000fea0003800000 */
.L_x_144:
        /* <DEDUP_REMOVED lines=10> */
.L_x_147:
[----:B------:R-:W-:Y:S05]  /*be70*/  BSYNC B1 ;  /* 0x0000000000017941 */ /* 0x000fea0003800000 */
.L_x_146:
        /* <DEDUP_REMOVED lines=10> */
.L_x_149:
[----:B------:R-:W-:Y:S05]  /*bf20*/  BSYNC B1 ;  /* 0x0000000000017941 */ /* 0x000fea0003800000 */
.L_x_148:
        /* <DEDUP_REMOVED lines=10> */
.L_x_151:
[----:B------:R-:W-:Y:S05]  /*bfd0*/  BSYNC B1 ;  /* 0x0000000000017941 */ /* 0x000fea0003800000 */
.L_x_150:
        /* <DEDUP_REMOVED lines=10> */
.L_x_153:
[----:B------:R-:W-:Y:S05]  /*c080*/  BSYNC B1 ;  /* 0x0000000000017941 */ /* 0x000fea0003800000 */
.L_x_152:
        /* <DEDUP_REMOVED lines=10> */
.L_x_155:
[----:B------:R-:W-:Y:S05]  /*c130*/  BSYNC B1 ;  /* 0x0000000000017941 */ /* 0x000fea0003800000 */
.L_x_154:
        /* <DEDUP_REMOVED lines=10> */
.L_x_157:
[----:B------:R-:W-:Y:S05]  /*c1e0*/  BSYNC B1 ;  /* 0x0000000000017941 */ /* 0x000fea0003800000 */
.L_x_156:
        /* <DEDUP_REMOVED lines=10> */
.L_x_159:
[----:B------:R-:W-:Y:S05]  /*c290*/  BSYNC B1 ;  /* 0x0000000000017941 */ /* 0x000fea0003800000 */
.L_x_158:
        /* <DEDUP_REMOVED lines=10> */
.L_x_161:
[----:B------:R-:W-:Y:S05]  /*c340*/  BSYNC B1 ;  /* 0x0000000000017941 */ /* 0x000fea0003800000 */
.L_x_160:
        /* <DEDUP_REMOVED lines=10> */
.L_x_163:
[----:B------:R-:W-:Y:S05]  /*c3f0*/  BSYNC B1 ;  /* 0x0000000000017941 */ /* 0x000fea0003800000 */
.L_x_162:
        /* <DEDUP_REMOVED lines=10> */
.L_x_165:
[----:B------:R-:W-:Y:S05]  /*c4a0*/  BSYNC B1 ;  /* 0x0000000000017941 */ /* 0x000fea0003800000 */
.L_x_164:
        /* <DEDUP_REMOVED lines=10> */
.L_x_167:
[----:B------:R-:W-:Y:S05]  /*c550*/  BSYNC B1 ;  /* 0x0000000000017941 */ /* 0x000fea0003800000 */
.L_x_166:
        /* <DEDUP_REMOVED lines=10> */
.L_x_169:
[----:B------:R-:W-:Y:S05]  /*c600*/  BSYNC B1 ;  /* 0x0000000000017941 */ /* 0x000fea0003800000 */
.L_x_168:
        /* <DEDUP_REMOVED lines=10> */
.L_x_171:
[----:B------:R-:W-:Y:S05]  /*c6b0*/  BSYNC B1 ;  /* 0x0000000000017941 */ /* 0x000fea0003800000 */
.L_x_170:
        /* <DEDUP_REMOVED lines=10> */
.L_x_173:
[----:B------:R-:W-:Y:S05]  /*c760*/  BSYNC B1 ;  /* 0x0000000000017941 */ /* 0x000fea0003800000 */
.L_x_172:
        /* <DEDUP_REMOVED lines=10> */
.L_x_175:
[----:B------:R-:W-:Y:S05]  /*c810*/  BSYNC B1 ;  /* 0x0000000000017941 */ /* 0x000fea0003800000 */
.L_x_174:
        /* <DEDUP_REMOVED lines=10> */
.L_x_177:
[----:B------:R-:W-:Y:S05]  /*c8c0*/  BSYNC B1 ;  /* 0x0000000000017941 */ /* 0x000fea0003800000 */
.L_x_176:
        /* <DEDUP_REMOVED lines=10> */
.L_x_179:
[----:B------:R-:W-:Y:S05]  /*c970*/  BSYNC B1 ;  /* 0x0000000000017941 */ /* 0x000fea0003800000 */
.L_x_178:
        /* <DEDUP_REMOVED lines=10> */
.L_x_181:
[----:B------:R-:W-:Y:S05]  /*ca20*/  BSYNC B1 ;  /* 0x0000000000017941 */ /* 0x000fea0003800000 */
.L_x_180:
        /* <DEDUP_REMOVED lines=10> */
.L_x_183:
[----:B------:R-:W-:Y:S05]  /*cad0*/  BSYNC B1 ;  /* 0x0000000000017941 */ /* 0x000fea0003800000 */
.L_x_182:
        /* <DEDUP_REMOVED lines=10> */
.L_x_185:
[----:B------:R-:W-:Y:S05]  /*cb80*/  BSYNC B1 ;  /* 0x0000000000017941 */ /* 0x000fea0003800000 */
.L_x_184:
        /* <DEDUP_REMOVED lines=10> */
.L_x_187:
[----:B------:R-:W-:Y:S05]  /*cc30*/  BSYNC B1 ;  /* 0x0000000000017941 */ /* 0x000fea0003800000 */
.L_x_186:
        /* <DEDUP_REMOVED lines=10> */
.L_x_189:
[----:B------:R-:W-:Y:S05]  /*cce0*/  BSYNC B1 ;  /* 0x0000000000017941 */ /* 0x000fea0003800000 */
.L_x_188:
        /* <DEDUP_REMOVED lines=10> */
.L_x_191:
[----:B------:R-:W-:Y:S05]  /*cd90*/  BSYNC B1 ;  /* 0x0000000000017941 */ /* 0x000fea0003800000 */
.L_x_190:
        /* <DEDUP_REMOVED lines=10> */
.L_x_193:
[----:B------:R-:W-:Y:S05]  /*ce40*/  BSYNC B1 ;  /* 0x0000000000017941 */ /* 0x000fea0003800000 */
.L_x_192:
        /* <DEDUP_REMOVED lines=10> */
.L_x_195:
[----:B------:R-:W-:Y:S05]  /*cef0*/  BSYNC B1 ;  /* 0x0000000000017941 */ /* 0x000fea0003800000 */
.L_x_194:
        /* <DEDUP_REMOVED lines=10> */
.L_x_197:
[----:B------:R-:W-:Y:S05]  /*cfa0*/  BSYNC B1 ;  /* 0x0000000000017941 */ /* 0x000fea0003800000 */
.L_x_196:
        /* <DEDUP_REMOVED lines=10> */
.L_x_199:
[----:B------:R-:W-:Y:S05]  /*d050*/  BSYNC B1 ;  /* 0x0000000000017941 */ /* 0x000fea0003800000 */
.L_x_198:
        /* <DEDUP_REMOVED lines=10> */
.L_x_201:
[----:B------:R-:W-:Y:S05]  /*d100*/  BSYNC B1 ;  /* 0x0000000000017941 */ /* 0x000fea0003800000 */
.L_x_200:
        /* <DEDUP_REMOVED lines=10> */
.L_x_203:
[----:B------:R-:W-:Y:S05]  /*d1b0*/  BSYNC B1 ;  /* 0x0000000000017941 */ /* 0x000fea0003800000 */
.L_x_202:
        /* <DEDUP_REMOVED lines=10> */
.L_x_205:
[----:B------:R-:W-:Y:S05]  /*d260*/  BSYNC B1 ;  /* 0x0000000000017941 */ /* 0x000fea0003800000 */
.L_x_204:
        /* <DEDUP_REMOVED lines=10> */
.L_x_207:
[----:B------:R-:W-:Y:S05]  /*d310*/  BSYNC B1 ;  /* 0x0000000000017941 */ /* 0x000fea0003800000 */
.L_x_206:
        /* <DEDUP_REMOVED lines=10> */
.L_x_209:
[----:B------:R-:W-:Y:S05]  /*d3c0*/  BSYNC B1 ;  /* 0x0000000000017941 */ /* 0x000fea0003800000 */
.L_x_208:
        /* <DEDUP_REMOVED lines=10> */
.L_x_211:
[----:B------:R-:W-:Y:S05]  /*d470*/  BSYNC B1 ;  /* 0x0000000000017941 */ /* 0x000fea0003800000 */
.L_x_210:
        /* <DEDUP_REMOVED lines=10> */
.L_x_213:
[----:B------:R-:W-:Y:S05]  /*d520*/  BSYNC B1 ;  /* 0x0000000000017941 */ /* 0x000fea0003800000 */
.L_x_212:
        /* <DEDUP_REMOVED lines=10> */
.L_x_215:
[----:B------:R-:W-:Y:S05]  /*d5d0*/  BSYNC B1 ;  /* 0x0000000000017941 */ /* 0x000fea0003800000 */
.L_x_214:
        /* <DEDUP_REMOVED lines=10> */
.L_x_217:
[----:B------:R-:W-:Y:S05]  /*d680*/  BSYNC B1 ;  /* 0x0000000000017941 */ /* 0x000fea0003800000 */
.L_x_216:
        /* <DEDUP_REMOVED lines=10> */
.L_x_219:
[----:B------:R-:W-:Y:S05]  /*d730*/  BSYNC B1 ;  /* 0x0000000000017941 */ /* 0x000fea0003800000 */
.L_x_218:
        /* <DEDUP_REMOVED lines=10> */
.L_x_221:
[----:B------:R-:W-:Y:S05]  /*d7e0*/  BSYNC B1 ;  /* 0x0000000000017941 */ /* 0x000fea0003800000 */
.L_x_220:
        /* <DEDUP_REMOVED lines=10> */
.L_x_223:
[----:B------:R-:W-:Y:S05]  /*d890*/  BSYNC B1 ;  /* 0x0000000000017941 */ /* 0x000fea0003800000 */
.L_x_222:
        /* <DEDUP_REMOVED lines=10> */
.L_x_225:
[----:B------:R-:W-:Y:S05]  /*d940*/  BSYNC B1 ;  /* 0x0000000000017941 */ /* 0x000fea0003800000 */
.L_x_224:
        /* <DEDUP_REMOVED lines=10> */
.L_x_227:
[----:B------:R-:W-:Y:S05]  /*d9f0*/  BSYNC B1 ;  /* 0x0000000000017941 */ /* 0x000fea0003800000 */
.L_x_226:
        /* <DEDUP_REMOVED lines=10> */
.L_x_229:
[----:B------:R-:W-:Y:S05]  /*daa0*/  BSYNC B1 ;  /* 0x0000000000017941 */ /* 0x000fea0003800000 */
.L_x_228:
        /* <DEDUP_REMOVED lines=10> */
.L_x_231:
[----:B------:R-:W-:Y:S05]  /*db50*/  BSYNC B1 ;  /* 0x0000000000017941 */ /* 0x000fea0003800000 */
.L_x_230:
        /* <DEDUP_REMOVED lines=10> */
.L_x_233:
[----:B------:R-:W-:Y:S05]  /*dc00*/  BSYNC B1 ;  /* 0x0000000000017941 */ /* 0x000fea0003800000 */
.L_x_232:
        /* <DEDUP_REMOVED lines=10> */
.L_x_235:
[----:B------:R-:W-:Y:S05]  /*dcb0*/  BSYNC B1 ;  /* 0x0000000000017941 */ /* 0x000fea0003800000 */
.L_x_234:
        /* <DEDUP_REMOVED lines=10> */
.L_x_237:
[----:B------:R-:W-:Y:S05]  /*dd60*/  BSYNC B1 ;  /* 0x0000000000017941 */ /* 0x000fea0003800000 */
.L_x_236:
        /* <DEDUP_REMOVED lines=10> */
.L_x_239:
[----:B------:R-:W-:Y:S05]  /*de10*/  BSYNC B1 ;  /* 0x0000000000017941 */ /* 0x000fea0003800000 */
.L_x_238:
        /* <DEDUP_REMOVED lines=10> */
.L_x_241:
[----:B------:R-:W-:Y:S05]  /*dec0*/  BSYNC B1 ;  /* 0x0000000000017941 */ /* 0x000fea0003800000 */
.L_x_240:
        /* <DEDUP_REMOVED lines=10> */
.L_x_243:
[----:B------:R-:W-:Y:S05]  /*df70*/  BSYNC B1 ;  /* 0x0000000000017941 */ /* 0x000fea0003800000 */
.L_x_242:
        /* <DEDUP_REMOVED lines=10> */
.L_x_245:
[----:B------:R-:W-:Y:S05]  /*e020*/  BSYNC B1 ;  /* 0x0000000000017941 */ /* 0x000fea0003800000 */
.L_x_244:
        /* <DEDUP_REMOVED lines=10> */
.L_x_247:
[----:B------:R-:W-:Y:S05]  /*e0d0*/  BSYNC B1 ;  /* 0x0000000000017941 */ /* 0x000fea0003800000 */
.L_x_246:
        /* <DEDUP_REMOVED lines=10> */
.L_x_249:
[----:B------:R-:W-:Y:S05]  /*e180*/  BSYNC B1 ;  /* 0x0000000000017941 */ /* 0x000fea0003800000 */
.L_x_248:
        /* <DEDUP_REMOVED lines=10> */
.L_x_251:
[----:B------:R-:W-:Y:S05]  /*e230*/  BSYNC B1 ;  /* 0x0000000000017941 */ /* 0x000fea0003800000 */
.L_x_250:
        /* <DEDUP_REMOVED lines=10> */
.L_x_253:
[----:B------:R-:W-:Y:S05]  /*e2e0*/  BSYNC B1 ;  /* 0x0000000000017941 */ /* 0x000fea0003800000 */
.L_x_252:
        /* <DEDUP_REMOVED lines=10> */
.L_x_255:
[----:B------:R-:W-:Y:S05]  /*e390*/  BSYNC B1 ;  /* 0x0000000000017941 */ /* 0x000fea0003800000 */
.L_x_254:
        /* <DEDUP_REMOVED lines=10> */
.L_x_257:
[----:B------:R-:W-:Y:S05]  /*e440*/  BSYNC B1 ;  /* 0x0000000000017941 */ /* 0x000fea0003800000 */
.L_x_256:
        /* <DEDUP_REMOVED lines=10> */
.L_x_259:
[----:B------:R-:W-:Y:S05]  /*e4f0*/  BSYNC B1 ;  /* 0x0000000000017941 */ /* 0x000fea0003800000 */
.L_x_258:
        /* <DEDUP_REMOVED lines=10> */
.L_x_261:
[----:B------:R-:W-:Y:S05]  /*e5a0*/  BSYNC B1 ;  /* 0x0000000000017941 */ /* 0x000fea0003800000 */
.L_x_260:
        /* <DEDUP_REMOVED lines=10> */
.L_x_263:
[----:B------:R-:W-:Y:S05]  /*e650*/  BSYNC B1 ;  /* 0x0000000000017941 */ /* 0x000fea0003800000 */
.L_x_262:
        /* <DEDUP_REMOVED lines=10> */
.L_x_265:
[----:B------:R-:W-:Y:S05]  /*e700*/  BSYNC B1 ;  /* 0x0000000000017941 */ /* 0x000fea0003800000 */
.L_x_264:
        /* <DEDUP_REMOVED lines=10> */
.L_x_267:
[----:B------:R-:W-:Y:S05]  /*e7b0*/  BSYNC B1 ;  /* 0x0000000000017941 */ /* 0x000fea0003800000 */
.L_x_266:
        /* <DEDUP_REMOVED lines=10> */
.L_x_269:
[----:B------:R-:W-:Y:S05]  /*e860*/  BSYNC B1 ;  /* 0x0000000000017941 */ /* 0x000fea0003800000 */
.L_x_268:
        /* <DEDUP_REMOVED lines=10> */
.L_x_271:
[----:B------:R-:W-:Y:S05]  /*e910*/  BSYNC B1 ;  /* 0x0000000000017941 */ /* 0x000fea0003800000 */
.L_x_270:
        /* <DEDUP_REMOVED lines=10> */
.L_x_273:
[----:B------:R-:W-:Y:S05]  /*e9c0*/  BSYNC B1 ;  /* 0x0000000000017941 */ /* 0x000fea0003800000 */
.L_x_272:
        /* <DEDUP_REMOVED lines=10> */
.L_x_275:
[----:B------:R-:W-:Y:S05]  /*ea70*/  BSYNC B1 ;  /* 0x0000000000017941 */ /* 0x000fea0003800000 */
.L_x_274:
        /* <DEDUP_REMOVED lines=10> */
.L_x_277:
[----:B------:R-:W-:Y:S05]  /*eb20*/  BSYNC B1 ;  /* 0x0000000000017941 */ /* 0x000fea0003800000 */
.L_x_276:
        /* <DEDUP_REMOVED lines=10> */
.L_x_279:
[----:B------:R-:W-:Y:S05]  /*ebd0*/  BSYNC B1 ;  /* 0x0000000000017941 */ /* 0x000fea0003800000 */
.L_x_278:
        /* <DEDUP_REMOVED lines=10> */
.L_x_281:
[----:B------:R-:W-:Y:S05]  /*ec80*/  BSYNC B1 ;  /* 0x0000000000017941 */ /* 0x000fea0003800000 */
.L_x_280:
        /* <DEDUP_REMOVED lines=10> */
.L_x_283:
[----:B------:R-:W-:Y:S05]  /*ed30*/  BSYNC B1 ;  /* 0x0000000000017941 */ /* 0x000fea0003800000 */
.L_x_282:
[----:B01-34-:R-:W3:Y:S01]  /*ed40*/  LDL.LU R10, [R1+0x1f4] ;  /* 0x0001f400010a7983 */ /* 0x01bee20000300800 */
        /* <DEDUP_REMOVED lines=9> */
.L_x_285:
[----:B------:R-:W-:Y:S05]  /*ede0*/  BSYNC B1 ;  /* 0x0000000000017941 */ /* 0x000fea0003800000 */
.L_x_284:
[----:B------:R-:W3:Y:S01]  /*edf0*/  LDL.LU R10, [R1+0x1f8] ;  /* 0x0001f800010a7983 */ /* 0x000ee20000300800 */
[----:B0----5:R-:W-:Y:S01]  /*ee00*/  LOP3.LUT R11, R153, 0xffffe000, RZ, 0xc0, !PT ;  /* 0xffffe000990b7812 */ /* 0x021fe200078ec0ff */
[----:B------:R-:W-:Y:S01]  /*ee10*/  BSSY B1, `(.L_x_286) ;  /* 0x000000b000017945 */ /* 0x000fe20003800000 */
[----:B------:R-:W-:Y:S02]  /*ee20*/  ISETP.GT.AND P1, PT, R0, 0xf9, P0 ;  /* 0x000000f90000780c */ /* 0x000fe40000724270 */
[----:B------:R-:W-:Y:S01]  /*ee30*/  IADD3 R169, P2, R3, 0x80, RZ ;  /* 0x0000008003a97810 */ /* 0x000fe20007f5e0ff */
[----:B------:R-:W-:-:S04]  /*ee40*/  FMUL R11, R11, R16 ;  /* 0x000000100b0b7220 */ /* 0x000fc80000400000 */
[----:B------:R-:W-:Y:S02]  /*ee50*/  IMAD.X R3, RZ, RZ, UR7, P2 ;  /* 0x00000007ff037e24 */ /* 0x000fe400090e06ff */
[----:B---3--:R-:W-:Y:S02]  /*ee60*/  FFMA R11, R10, R2, R11 ;  /* 0x000000020a0b7223 */ /* 0x008fe4000000000b */
[----:B------:R-:W-:-:S03]  /*ee70*/  IMAD R10, R3, R14, RZ ;  /* 0x0000000e030a7224 */ /* 0x000fc600078e02ff */
[----:B------:R-:W-:-:S05]  /*ee80*/  F2FP.TF32.F32.PACK_B R11, R11 ;  /* 0x0000000bff0b723e */ /* 0x000fca00024050ff */
[----:B------:R0:W-:Y:S01]  /*ee90*/  @P4 STG.E desc[UR36][R6.64+0x3e0], R11 ;  /* 0x0003e00b06004986 */ /* 0x0001e2000c101924 */
[----:B------:R-:W-:Y:S05]  /*eea0*/  @!P1 BRA `(.L_x_287) ;  /* 0x0000000000049947 */ /* 0x000fea0003800000 */
[----:B------:R3:W5:Y:S02]  /*eeb0*/  LDG.E.LTC128B R153, desc[UR36][R8.64+0x3e4] ;  /* 0x0003e42408997981 */ /* 0x000764000c1e1920 */
.L_x_287:
[----:B------:R-:W-:Y:S05]  /*eec0*/  BSYNC B1 ;  /* 0x0000000000017941 */ /* 0x000fea0003800000 */
.L_x_286:
[----:B0-----:R-:W4:Y:S01]  /*eed0*/  LDL.LU R11, [R1+0x1fc] ;  /* 0x0001fc00010b7983 */ /* 0x001f220000300800 */
[----:B-----5:R-:W-:Y:S01]  /*eee0*/  LOP3.LUT R3, R153, 0xffffe000, RZ, 0xc0, !PT ;  /* 0xffffe00099037812 */ /* 0x020fe200078ec0ff */
[C---:B--2---:R-:W-:Y:S01]  /*eef0*/  IMAD R23, R169.reuse, R15, R10 ;  /* 0x0000000fa9177224 */ /* 0x044fe200078e020a */
[----:B------:R-:W-:Y:S01]  /*ef00*/  ISETP.GT.AND P0, PT, R158, 0x80, PT ;  /* 0x000000809e00780c */ /* 0x000fe20003f04270 */
[----:B-1-3--:R-:W-:-:S04]  /*ef10*/  IMAD.WIDE.U32 R8, R169, R14, R20 ;  /* 0x0000000ea9087225 */ /* 0x00afc800078e0014 */
[----:B------:R-:W-:Y:S01]  /*ef20*/  FMUL R3, R3, R16 ;  /* 0x0000001003037220 */ /* 0x000fe20000400000 */
[----:B------:R-:W-:Y:S01]  /*ef30*/  ISETP.GT.AND P4, PT, R0, RZ, P0 ;  /* 0x000000ff0000720c */ /* 0x000fe20000784270 */
[----:B------:R-:W-:Y:S01]  /*ef40*/  IMAD.IADD R9, R9, 0x1, R23 ;  /* 0x0000000109097824 */ /* 0x000fe200078e0217 */
[----:B------:R-:W-:Y:S01]  /*ef50*/  LEA R10, P2, R8, R12, 0x2 ;  /* 0x0000000c080a7211 */ /* 0x000fe200078410ff */
[----:B----4-:R-:W-:-:S03]  /*ef60*/  FFMA R15, R11, R2, R3 ;  /* 0x000000020b0f7223 */ /* 0x010fc60000000003 */
[----:B------:R-:W-:Y:S02]  /*ef70*/  LEA.HI.X R11, R8, R13, R9, 0x2, P2 ;  /* 0x0000000d080b7211 */ /* 0x000fe400010f1409 */
[----:B------:R-:W-:-:S05]  /*ef80*/  F2FP.TF32.F32.PACK_B R15, R15 ;  /* 0x0000000fff0f723e */ /* 0x000fca00024050ff */
[----:B------:R0:W-:Y:S04]  /*ef90*/  @P1 STG.E desc[UR36][R6.64+0x3e4], R15 ;  /* 0x0003e40f06001986 */ /* 0x0001e8000c101924 */
[----:B------:R-:W2:Y:S01]  /*efa0*/  @P4 LDG.E.LTC128B R153, desc[UR36][R10.64] ;  /* 0x000000240a994981 */ /* 0x000ea2000c1e1920 */
[----:B------:R-:W-:Y:S01]  /*efb0*/  IMAD.WIDE.U32 R8, R169, R14, R18 ;  /* 0x0000000ea9087225 */ /* 0x000fe200078e0012 */
[----:B------:R-:W-:Y:S01]  /*efc0*/  ISETP.GT.AND P2, PT, R0, 0x1, P0 ;  /* 0x000000010000780c */ /* 0x000fe20000744270 */
[----:B------:R-:W-:Y:S02]  /*efd0*/  BSSY B1, `(.L_x_288) ;  /* 0x0000014000017945 */ /* 0x000fe40003800000 */
[----:B------:R-:W-:Y:S02]  /*efe0*/  IMAD.U32 R165, RZ, RZ, UR8 ;  /* 0x00000008ffa57e24 */ /* 0x000fe4000f8e00ff */
[----:B------:R-:W-:-:S02]  /*eff0*/  IMAD.IADD R9, R23, 0x1, R9 ;  /* 0x0000000117097824 */ /* 0x000fc400078e0209 */
[----:B------:R-:W-:Y:S02]  /*f000*/  IMAD.U32 R167, RZ, RZ, UR8 ;  /* 0x00000008ffa77e24 */ /* 0x000fe4000f8e00ff */
[----:B------:R-:W-:Y:S02]  /*f010*/  IMAD.U32 R164, RZ, RZ, UR9 ;  /* 0x00000009ffa47e24 */ /* 0x000fe4000f8e00ff */
[----:B------:R-:W-:Y:S02]  /*f020*/  IMAD.SHL.U32 R165, R165, 0x200, RZ ;  /* 0x00000200a5a57824 */ /* 0x000fe400078e00ff */
[----:B------:R-:W-:Y:S01]  /*f030*/  IMAD.WIDE.U32 R162, R22, UR43, R8 ;  /* 0x0000002b16a27c25 */ /* 0x000fe2000f8e0008 */
[----:B------:R-:W-:Y:S02]  /*f040*/  SHF.L.U64.HI R167, R167, 0x9, R164 ;  /* 0x00000009a7a77819 */ /* 0x000fe400000102a4 */
[----:B------:R-:W-:Y:S02]  /*f050*/  IADD3 R8, P1, R165, R4, RZ ;  /* 0x00000004a5087210 */ /* 0x000fe40007f3e0ff */
[----:B0-----:R-:W-:-:S03]  /*f060*/  LEA R6, P3, R162, R12, 0x2 ;  /* 0x0000000ca2067211 */ /* 0x001fc600078610ff */
[----:B------:R-:W-:Y:S01]  /*f070*/  IMAD.X R9, R167, 0x1, R5, P1 ;  /* 0x00000001a7097824 */ /* 0x000fe200008e0605 */
[----:B--2---:R-:W-:-:S05]  /*f080*/  LOP3.LUT R3, R153, 0xffffe000, RZ, 0xc0, !PT ;  /* 0xffffe00099037812 */ /* 0x004fca00078ec0ff */
[----:B------:R-:W-:-:S04]  /*f090*/  FMUL R3, R3, R16 ;  /* 0x0000001003037220 */ /* 0x000fc80000400000 */
[----:B------:R-:W-:Y:S01]  /*f0a0*/  FFMA R11, R24, R2, R3 ;  /* 0x00000002180b7223 */ /* 0x000fe20000000003 */
[----:B------:R-:W-:-:S04]  /*f0b0*/  IMAD.IADD R3, R159, 0x1, R163 ;  /* 0x000000019f037824 */ /* 0x000fc800078e02a3 */
[----:B------:R-:W-:Y:S02]  /*f0c0*/  F2FP.TF32.F32.PACK_B R11, R11 ;  /* 0x0000000bff0b723e */ /* 0x000fe400024050ff */
[----:B------:R-:W-:-:S03]  /*f0d0*/  LEA.HI.X R7, R162, R13, R3, 0x2, P3 ;  /* 0x0000000da2077211 */ /* 0x000fc600018f1403 */
[----:B------:R0:W-:Y:S01]  /*f0e0*/  @P4 STG.E desc[UR36][R8.64], R11 ;  /* 0x0000000b08004986 */ /* 0x0001e2000c101924 */
[----:B------:R-:W-:Y:S05]  /*f0f0*/  @!P2 BRA `(.L_x_289) ;  /* 0x000000000004a947 */ /* 0x000fea0003800000 */
[----:B------:R1:W5:Y:S02]  /*f100*/  LDG.E.LTC128B R153, desc[UR36][R6.64+0x4] ;  /* 0x0000042406997981 */ /* 0x000364000c1e1920 */
.L_x_289:
[----:B------:R-:W-:Y:S05]  /*f110*/  BSYNC B1 ;  /* 0x0000000000017941 */ /* 0x000fea0003800000 */
.L_x_288:
[----:B-----5:R-:W-:Y:S01]  /*f120*/  LOP3.LUT R3, R153, 0xffffe000, RZ, 0xc0, !PT ;  /* 0xffffe00099037812 */ /* 0x020fe200078ec0ff */
[----:B------:R-:W-:Y:S01]  /*f130*/  IMAD.WIDE.U32 R14, R169, R14, R156 ;  /* 0x0000000ea90e7225 */ /* 0x000fe200078e009c */
[----:B------:R-:W-:Y:S01]  /*f140*/  ISETP.GT.AND P1, PT, R158, 0x88, PT ;  /* 0x000000889e00780c */ /* 0x000fe20003f24270 */
[----:B------:R-:W-:Y:S02]  /*f150*/  BSSY B1, `(.L_x_290) ;  /* 0x000000f000017945 */ /* 0x000fe40003800000 */
[----:B------:R-:W-:Y:S01]  /*f160*/  FMUL R10, R3, R16 ;  /* 0x00000010030a7220 */ /* 0x000fe20000400000 */
[----:B------:R-:W-:Y:S01]  /*f170*/  ISETP.GT.AND P3, PT, R0, RZ, P1 ;  /* 0x000000ff0000720c */ /* 0x000fe20000f64270 */
[----:B------:R-:W-:Y:S01]  /*f180*/  IMAD.IADD R23, R23, 0x1, R15 ;  /* 0x0000000117177824 */ /* 0x000fe200078e020f */
[----:B------:R-:W-:Y:S01]  /*f190*/  IADD3 R154, P4, R154, R14, RZ ;  /* 0x0000000e9a9a7210 */ /* 0x000fe20007f9e0ff */
[----:B------:R-:W-:Y:S01]  /*f1a0*/  FFMA R25, R25, R2, R10 ;  /* 0x0000000219197223 */ /* 0x000fe2000000000a */
[----:B------:R-:W-:-:S03]  /*f1b0*/  IADD3 R14, P5, R18, R14, RZ ;  /* 0x0000000e120e7210 */ /* 0x000fc60007fbe0ff */
[----:B------:R-:W-:Y:S01]  /*f1c0*/  IMAD.X R20, R23, 0x1, R21, P4 ;  /* 0x0000000117147824 */ /* 0x000fe200020e0615 */
[----:B------:R-:W-:Y:S02]  /*f1d0*/  F2FP.TF32.F32.PACK_B R25, R25 ;  /* 0x00000019ff19723e */ /* 0x000fe400024050ff */
[C---:B------:R-:W-:Y:S02]  /*f1e0*/  LEA R10, P4, R154.reuse, R12, 0x2 ;  /* 0x0000000c9a0a7211 */ /* 0x040fe400078810ff */
[----:B------:R-:W-:Y:S01]  /*f1f0*/  IADD3.X R15, R19, R23, RZ, P5, !PT ;  /* 0x00000017130f7210 */ /* 0x000fe20002ffe4ff */
[----:B------:R2:W-:Y:S01]  /*f200*/  @P2 STG.E desc[UR36][R8.64+0x4], R25 ;  /* 0x0000041908002986 */ /* 0x0005e2000c101924 */
[----:B0-----:R-:W-:Y:S01]  /*f210*/  LEA.HI.X R11, R154, R13, R20, 0x2, P4 ;  /* 0x0000000d9a0b7211 */ /* 0x001fe200020f1414 */
[----:B------:R-:W-:Y:S08]  /*f220*/  @!P3 BRA `(.L_x_291) ;  /* 0x000000000004b947 */ /* 0x000ff00003800000 */
[----:B------:R0:W5:Y:S02]  /*f230*/  LDG.E.LTC128B R153, desc[UR36][R10.64] ;  /* 0x000000240a997981 */ /* 0x000164000c1e1920 */
.L_x_291:
[----:B------:R-:W-:Y:S05]  /*f240*/  BSYNC B1 ;  /* 0x0000000000017941 */ /* 0x000fea0003800000 */
.L_x_290:
[----:B-----5:R-:W-:Y:S01]  /*f250*/  LOP3.LUT R3, R153, 0xffffe000, RZ, 0xc0, !PT ;  /* 0xffffe00099037812 */ /* 0x020fe200078ec0ff */
[----:B------:R-:W-:Y:S01]  /*f260*/  IMAD.WIDE.U32 R22, R22, UR43, R14 ;  /* 0x0000002b16167c25 */ /* 0x000fe2000f8e000e */
[----:B0-----:R-:W-:Y:S01]  /*f270*/  IADD3 R10, P2, R8, R161, RZ ;  /* 0x000000a1080a7210 */ /* 0x001fe20007f5e0ff */
[----:B------:R-:W-:Y:S01]  /*f280*/  BSSY B1, `(.L_x_292) ;  /* 0x000000c000017945 */ /* 0x000fe20003800000 */
[----:B------:R-:W-:Y:S01]  /*f290*/  ISETP.GT.AND P5, PT, R0, 0x1, P1 ;  /* 0x000000010000780c */ /* 0x000fe20000fa4270 */
[----:B------:R-:W-:Y:S01]  /*f2a0*/  FMUL R3, R3, R16 ;  /* 0x0000001003037220 */ /* 0x000fe20000400000 */
[----:B------:R-:W-:Y:S01]  /*f2b0*/  IMAD.IADD R159, R159, 0x1, R23 ;  /* 0x000000019f9f7824 */ /* 0x000fe200078e0217 */
[----:B------:R-:W-:Y:S01]  /*f2c0*/  LEA R12, P4, R22, R12, 0x2 ;  /* 0x0000000c160c7211 */ /* 0x000fe200078810ff */
[----:B------:R-:W-:Y:S02]  /*f2d0*/  IMAD.X R11, R9, 0x1, R160, P2 ;  /* 0x00000001090b7824 */ /* 0x000fe400010e06a0 */
[----:B------:R-:W-:Y:S01]  /*f2e0*/  FFMA R3, R26, R2, R3 ;  /* 0x000000021a037223 */ /* 0x000fe20000000003 */
[----:B------:R-:W-:-:S04]  /*f2f0*/  LEA.HI.X R13, R22, R13, R159, 0x2, P4 ;  /* 0x0000000d160d7211 */ /* 0x000fc800020f149f */
[----:B------:R-:W-:-:S05]  /*f300*/  F2FP.TF32.F32.PACK_B R3, R3 ;  /* 0x00000003ff03723e */ /* 0x000fca00024050ff */
[----:B------:R0:W-:Y:S01]  /*f310*/  @P3 STG.E desc[UR36][R10.64], R3 ;  /* 0x000000030a003986 */ /* 0x0001e2000c101924 */
[----:B------:R-:W-:Y:S05]  /*f320*/  @!P5 BRA `(.L_x_293) ;  /* 0x000000000004d947 */ /* 0x000fea0003800000 */
[----:B------:R3:W5:Y:S02]  /*f330*/  LDG.E.LTC128B R153, desc[UR36][R12.64+0x4] ;  /* 0x000004240c997981 */ /* 0x000764000c1e1920 */
.L_x_293:
[----:B------:R-:W-:Y:S05]  /*f340*/  BSYNC B1 ;  /* 0x0000000000017941 */ /* 0x000fea0003800000 */
.L_x_292:
[----:B0----5:R-:W-:Y:S01]  /*f350*/  LOP3.LUT R3, R153, 0xffffe000, RZ, 0xc0, !PT ;  /* 0xffffe00099037812 */ /* 0x021fe200078ec0ff */
[----:B------:R-:W-:Y:S01]  /*f360*/  BSSY B1, `(.L_x_294) ;  /* 0x0000008000017945 */ /* 0x000fe20003800000 */
[----:B------:R-:W-:-:S03]  /*f370*/  ISETP.GT.AND P2, PT, R0, 0x8, P0 ;  /* 0x000000080000780c */ /* 0x000fc60000744270 */
[----:B------:R-:W-:-:S04]  /*f380*/  FMUL R14, R3, R16 ;  /* 0x00000010030e7220 */ /* 0x000fc80000400000 */
[----:B------:R-:W-:-:S05]  /*f390*/  FFMA R27, R27, R2, R14 ;  /* 0x000000021b1b7223 */ /* 0x000fca000000000e */
[----:B------:R-:W-:-:S05]  /*f3a0*/  F2FP.TF32.F32.PACK_B R27, R27 ;  /* 0x0000001bff1b723e */ /* 0x000fca00024050ff */
[----:B------:R0:W-:Y:S01]  /*f3b0*/  @P5 STG.E desc[UR36][R10.64+0x4], R27 ;  /* 0x0000041b0a005986 */ /* 0x0001e2000c101924 */
[----:B------:R-:W-:Y:S05]  /*f3c0*/  @!P2 BRA `(.L_x_295) ;  /* 0x000000000004a947 */ /* 0x000fea0003800000 */
[----:B------:R4:W5:Y:S02]  /*f3d0*/  LDG.E.LTC128B R153, desc[UR36][R6.64+0x20] ;  /* 0x0000202406997981 */ /* 0x000964000c1e1920 */
.L_x_295:
[----:B------:R-:W-:Y:S05]  /*f3e0*/  BSYNC B1 ;  /* 0x0000000000017941 */ /* 0x000fea0003800000 */
.L_x_294:
[----:B-----5:R-:W-:Y:S01]  /*f3f0*/  LOP3.LUT R3, R153, 0xffffe000, RZ, 0xc0, !PT ;  /* 0xffffe00099037812 */ /* 0x020fe200078ec0ff */
        /* <DEDUP_REMOVED lines=8> */
.L_x_297:
[----:B------:R-:W-:Y:S05]  /*f480*/  BSYNC B1 ;  /* 0x0000000000017941 */ /* 0x000fea0003800000 */
.L_x_296:
        /* <DEDUP_REMOVED lines=9> */
.L_x_299:
[----:B------:R-:W-:Y:S05]  /*f520*/  BSYNC B1 ;  /* 0x0000000000017941 */ /* 0x000fea0003800000 */
.L_x_298:
[----:B-----5:R-:W-:Y:S01]  /*f530*/  LOP3.LUT R3, R153, 0xffffe000, RZ, 0xc0, !PT ;  /* 0xffffe00099037812 */ /* 0x020fe200078ec0ff */
[----:B------:R-:W-:Y:S01]  /*f540*/  BSSY B1, `(.L_x_300) ;  /* 0x000000a000017945 */ /* 0x000fe20003800000 */
[----:B------:R-:W-:Y:S02]  /*f550*/  IADD3 R10, P3, R161, R8, RZ ;  /* 0x00000008a10a7210 */ /* 0x000fe40007f7e0ff */
[----:B------:R-:W-:Y:S01]  /*f560*/  ISETP.GT.AND P2, PT, R0, 0x9, P1 ;  /* 0x000000090000780c */ /* 0x000fe20000f44270 */
[----:B------:R-:W-:Y:S02]  /*f570*/  FMUL R3, R3, R16 ;  /* 0x0000001003037220 */ /* 0x000fe40000400000 */
[----:B------:R-:W-:Y:S02]  /*f580*/  IMAD.X R11, R160, 0x1, R9, P3 ;  /* 0x00000001a00b7824 */ /* 0x000fe400018e0609 */
[----:B------:R-:W-:-:S05]  /*f590*/  FFMA R3, R30, R2, R3 ;  /* 0x000000021e037223 */ /* 0x000fca0000000003 */
[----:B------:R-:W-:-:S05]  /*f5a0*/  F2FP.TF32.F32.PACK_B R3, R3 ;  /* 0x00000003ff03723e */ /* 0x000fca00024050ff */
[----:B------:R0:W-:Y:S01]  /*f5b0*/  @P4 STG.E desc[UR36][R10.64+0x20], R3 ;  /* 0x000020030a004986 */ /* 0x0001e2000c101924 */
[----:B------:R-:W-:Y:S05]  /*f5c0*/  @!P2 BRA `(.L_x_301) ;  /* 0x000000000004a947 */ /* 0x000fea0003800000 */
[----:B------:R0:W5:Y:S02]  /*f5d0*/  LDG.E.LTC128B R153, desc[UR36][R12.64+0x24] ;  /* 0x000024240c997981 */ /* 0x000164000c1e1920 */
.L_x_301:
[----:B------:R-:W-:Y:S05]  /*f5e0*/  BSYNC B1 ;  /* 0x0000000000017941 */ /* 0x000fea0003800000 */
.L_x_300:
[----:B0----5:R-:W-:Y:S01]  /*f5f0*/  LOP3.LUT R3, R153, 0xffffe000, RZ, 0xc0, !PT ;  /* 0xffffe00099037812 */ /* 0x021fe200078ec0ff */
[----:B------:R-:W-:Y:S01]  /*f600*/  BSSY B1, `(.L_x_302) ;  /* 0x000000a000017945 */ /* 0x000fe20003800000 */
[----:B------:R-:W-:Y:S02]  /*f610*/  IADD3 R4, P3, P4, R161, R4, R165 ;  /* 0x00000004a1047210 */ /* 0x000fe40007c7e0a5 */
[----:B------:R-:W-:Y:S01]  /*f620*/  ISETP.GT.AND P5, PT, R0, 0x10, P0 ;  /* 0x000000100000780c */ /* 0x000fe200007a4270 */
[----:B------:R-:W-:Y:S01]  /*f630*/  FMUL R10, R3, R16 ;  /* 0x00000010030a7220 */ /* 0x000fe20000400000 */
[----:B------:R-:W-:-:S03]  /*f640*/  IADD3.X R5, R160, R5, R167, P3, P4 ;  /* 0x00000005a0057210 */ /* 0x000fc60001fe84a7 */
[----:B------:R-:W-:-:S05]  /*f650*/  FFMA R31, R31, R2, R10 ;  /* 0x000000021f1f7223 */ /* 0x000fca000000000a */
[----:B------:R-:W-:-:S05]  /*f660*/  F2FP.TF32.F32.PACK_B R31, R31 ;  /* 0x0000001fff1f723e */ /* 0x000fca00024050ff */
[----:B------:R0:W-:Y:S01]  /*f670*/  @P2 STG.E desc[UR36][R4.64+0x24], R31 ;  /* 0x0000241f04002986 */ /* 0x0001e2000c101924 */
[----:B------:R-:W-:Y:S05]  /*f680*/  @!P5 BRA `(.L_x_303) ;  /* 0x000000000004d947 */ /* 0x000fea0003800000 */
[----:B------:R0:W5:Y:S02]  /*f690*/  LDG.E.LTC128B R153, desc[UR36][R6.64+0x40] ;  /* 0x0000402406997981 */ /* 0x000164000c1e1920 */
.L_x_303:
[----:B------:R-:W-:Y:S05]  /*f6a0*/  BSYNC B1 ;  /* 0x0000000000017941 */ /* 0x000fea0003800000 */
.L_x_302:
        /* <DEDUP_REMOVED lines=9> */
.L_x_305:
[----:B------:R-:W-:Y:S05]  /*f740*/  BSYNC B1 ;  /* 0x0000000000017941 */ /* 0x000fea0003800000 */
.L_x_304:
        /* <DEDUP_REMOVED lines=9> */
.L_x_307:
[----:B------:R-:W-:Y:S05]  /*f7e0*/  BSYNC B1 ;  /* 0x0000000000017941 */ /* 0x000fea0003800000 */
.L_x_306:
        /* <DEDUP_REMOVED lines=9> */
.L_x_309:
[----:B------:R-:W-:Y:S05]  /*f880*/  BSYNC B1 ;  /* 0x0000000000017941 */ /* 0x000fea0003800000 */
.L_x_308:
        /* <DEDUP_REMOVED lines=9> */
.L_x_311:
[----:B------:R-:W-:Y:S05]  /*f920*/  BSYNC B1 ;  /* 0x0000000000017941 */ /* 0x000fea0003800000 */
.L_x_310:
        /* <DEDUP_REMOVED lines=9> */
.L_x_313:
[----:B------:R-:W-:Y:S05]  /*f9c0*/  BSYNC B1 ;  /* 0x0000000000017941 */ /* 0x000fea0003800000 */
.L_x_312:
        /* <DEDUP_REMOVED lines=9> */
.L_x_315:
[----:B------:R-:W-:Y:S05]  /*fa60*/  BSYNC B1 ;  /* 0x0000000000017941 */ /* 0x000fea0003800000 */
.L_x_314:
        /* <DEDUP_REMOVED lines=9> */
.L_x_317:
[----:B------:R-:W-:Y:S05]  /*fb00*/  BSYNC B1 ;  /* 0x0000000000017941 */ /* 0x000fea0003800000 */
.L_x_316:
        /* <DEDUP_REMOVED lines=9> */
.L_x_319:
[----:B------:R-:W-:Y:S05]  /*fba0*/  BSYNC B1 ;  /* 0x0000000000017941 */ /* 0x000fea0003800000 */
.L_x_318:
        /* <DEDUP_REMOVED lines=9> */
.L_x_321:
[----:B------:R-:W-:Y:S05]  /*fc40*/  BSYNC B1 ;  /* 0x0000000000017941 */ /* 0x000fea0003800000 */
.L_x_320:
        /* <DEDUP_REMOVED lines=9> */
.L_x_323:
[----:B------:R-:W-:Y:S05]  /*fce0*/  BSYNC B1 ;  /* 0x0000000000017941 */ /* 0x000fea0003800000 */
.L_x_322:
        /* <DEDUP_REMOVED lines=9> */
.L_x_325:
[----:B------:R-:W-:Y:S05]  /*fd80*/  BSYNC B1 ;  /* 0x0000000000017941 */ /* 0x000fea0003800000 */
.L_x_324:
        /* <DEDUP_REMOVED lines=9> */
.L_x_327:
[----:B------:R-:W-:Y:S05]  /*fe20*/  BSYNC B1 ;  /* 0x0000000000017941 */ /* 0x000fea0003800000 */
.L_x_326:
        /* <DEDUP_REMOVED lines=9> */
.L_x_329:
[----:B------:R-:W-:Y:S05]  /*fec0*/  BSYNC B1 ;  /* 0x0000000000017941 */ /* 0x000fea0003800000 */
.L_x_328:
        /* <DEDUP_REMOVED lines=9> */
.L_x_331:
[----:B------:R-:W-:Y:S05]  /*ff60*/  BSYNC B1 ;  /* 0x0000000000017941 */ /* 0x000fea0003800000 */
.L_x_330:
        /* <DEDUP_REMOVED lines=9> */
.L_x_333:
[----:B------:R-:W-:Y:S05]  /*10000*/  BSYNC B1 ;  /* 0x0000000000017941 */ /* 0x000fea0003800000 */
.L_x_332:
        /* <DEDUP_REMOVED lines=9> */
.L_x_335:
[----:B------:R-:W-:Y:S05]  /*100a0*/  BSYNC B1 ;  /* 0x0000000000017941 */ /* 0x000fea0003800000 */
.L_x_334:
        /* <DEDUP_REMOVED lines=9> */
.L_x_337:
[----:B------:R-:W-:Y:S05]  /*10140*/  BSYNC B1 ;  /* 0x0000000000017941 */ /* 0x000fea0003800000 */
.L_x_336:
        /* <DEDUP_REMOVED lines=9> */
.L_x_339:
[----:B------:R-:W-:Y:S05]  /*101e0*/  BSYNC B1 ;  /* 0x0000000000017941 */ /* 0x000fea0003800000 */
.L_x_338:
        /* <DEDUP_REMOVED lines=9> */
.L_x_341:
[----:B------:R-:W-:Y:S05]  /*10280*/  BSYNC B1 ;  /* 0x0000000000017941 */ /* 0x000fea0003800000 */
.L_x_340:
        /* <DEDUP_REMOVED lines=9> */
.L_x_343:
[----:B------:R-:W-:Y:S05]  /*10320*/  BSYNC B1 ;  /* 0x0000000000017941 */ /* 0x000fea0003800000 */
.L_x_342:
        /* <DEDUP_REMOVED lines=9> */
.L_x_345:
[----:B------:R-:W-:Y:S05]  /*103c0*/  BSYNC B1 ;  /* 0x0000000000017941 */ /* 0x000fea0003800000 */
.L_x_344:
        /* <DEDUP_REMOVED lines=9> */
.L_x_347:
[----:B------:R-:W-:Y:S05]  /*10460*/  BSYNC B1 ;  /* 0x0000000000017941 */ /* 0x000fea0003800000 */
.L_x_346:
        /* <DEDUP_REMOVED lines=9> */
.L_x_349:
[----:B------:R-:W-:Y:S05]  /*10500*/  BSYNC B1 ;  /* 0x0000000000017941 */ /* 0x000fea0003800000 */
.L_x_348:
        /* <DEDUP_REMOVED lines=9> */
.L_x_351:
[----:B------:R-:W-:Y:S05]  /*105a0*/  BSYNC B1 ;  /* 0x0000000000017941 */ /* 0x000fea0003800000 */
.L_x_350:
        /* <DEDUP_REMOVED lines=9> */
.L_x_353:
[----:B------:R-:W-:Y:S05]  /*10640*/  BSYNC B1 ;  /* 0x0000000000017941 */ /* 0x000fea0003800000 */
.L_x_352:
        /* <DEDUP_REMOVED lines=9> */
.L_x_355:
[----:B------:R-:W-:Y:S05]  /*106e0*/  BSYNC B1 ;  /* 0x0000000000017941 */ /* 0x000fea0003800000 */
.L_x_354:
        /* <DEDUP_REMOVED lines=9> */
.L_x_357:
[----:B------:R-:W-:Y:S05]  /*10780*/  BSYNC B1 ;  /* 0x0000000000017941 */ /* 0x000fea0003800000 */
.L_x_356:
        /* <DEDUP_REMOVED lines=9> */
.L_x_359:
[----:B------:R-:W-:Y:S05]  /*10820*/  BSYNC B1 ;  /* 0x0000000000017941 */ /* 0x000fea0003800000 */
.L_x_358:
        /* <DEDUP_REMOVED lines=9> */
.L_x_361:
[----:B------:R-:W-:Y:S05]  /*108c0*/  BSYNC B1 ;  /* 0x0000000000017941 */ /* 0x000fea0003800000 */
.L_x_360:
        /* <DEDUP_REMOVED lines=9> */
.L_x_363:
[----:B------:R-:W-:Y:S05]  /*10960*/  BSYNC B1 ;  /* 0x0000000000017941 */ /* 0x000fea0003800000 */
.L_x_362:
        /* <DEDUP_REMOVED lines=9> */
.L_x_365:
[----:B------:R-:W-:Y:S05]  /*10a00*/  BSYNC B1 ;  /* 0x0000000000017941 */ /* 0x000fea0003800000 */
.L_x_364:
        /* <DEDUP_REMOVED lines=9> */
.L_x_367:
[----:B------:R-:W-:Y:S05]  /*10aa0*/  BSYNC B1 ;  /* 0x0000000000017941 */ /* 0x000fea0003800000 */
.L_x_366:
        /* <DEDUP_REMOVED lines=9> */
.L_x_369:
[----:B------:R-:W-:Y:S05]  /*10b40*/  BSYNC B1 ;  /* 0x0000000000017941 */ /* 0x000fea0003800000 */
.L_x_368:
        /* <DEDUP_REMOVED lines=9> */
.L_x_371:
[----:B------:R-:W-:Y:S05]  /*10be0*/  BSYNC B1 ;  /* 0x0000000000017941 */ /* 0x000fea0003800000 */
.L_x_370:
        /* <DEDUP_REMOVED lines=9> */
.L_x_373:
[----:B------:R-:W-:Y:S05]  /*10c80*/  BSYNC B1 ;  /* 0x0000000000017941 */ /* 0x000fea0003800000 */
.L_x_372:
        /* <DEDUP_REMOVED lines=9> */
.L_x_375:
[----:B------:R-:W-:Y:S05]  /*10d20*/  BSYNC B1 ;  /* 0x0000000000017941 */ /* 0x000fea0003800000 */
.L_x_374:
        /* <DEDUP_REMOVED lines=9> */
.L_x_377:
[----:B------:R-:W-:Y:S05]  /*10dc0*/  BSYNC B1 ;  /* 0x0000000000017941 */ /* 0x000fea0003800000 */
.L_x_376:
        /* <DEDUP_REMOVED lines=9> */
.L_x_379:
[----:B------:R-:W-:Y:S05]  /*10e60*/  BSYNC B1 ;  /* 0x0000000000017941 */ /* 0x000fea0003800000 */
.L_x_378:
        /* <DEDUP_REMOVED lines=9> */
.L_x_381:
[----:B------:R-:W-:Y:S05]  /*10f00*/  BSYNC B1 ;  /* 0x0000000000017941 */ /* 0x000fea0003800000 */
.L_x_380:
        /* <DEDUP_REMOVED lines=9> */
.L_x_383:
[----:B------:R-:W-:Y:S05]  /*10fa0*/  BSYNC B1 ;  /* 0x0000000000017941 */ /* 0x000fea0003800000 */
.L_x_382:
        /* <DEDUP_REMOVED lines=9> */
.L_x_385:
[----:B------:R-:W-:Y:S05]  /*11040*/  BSYNC B1 ;  /* 0x0000000000017941 */ /* 0x000fea0003800000 */
.L_x_384:
        /* <DEDUP_REMOVED lines=9> */
.L_x_387:
[----:B------:R-:W-:Y:S05]  /*110e0*/  BSYNC B1 ;  /* 0x0000000000017941 */ /* 0x000fea0003800000 */
.L_x_386:
        /* <DEDUP_REMOVED lines=9> */
.L_x_389:
[----:B------:R-:W-:Y:S05]  /*11180*/  BSYNC B1 ;  /* 0x0000000000017941 */ /* 0x000fea0003800000 */
.L_x_388:
        /* <DEDUP_REMOVED lines=9> */
.L_x_391:
[----:B------:R-:W-:Y:S05]  /*11220*/  BSYNC B1 ;  /* 0x0000000000017941 */ /* 0x000fea0003800000 */
.L_x_390:
        /* <DEDUP_REMOVED lines=9> */
.L_x_393:
[----:B------:R-:W-:Y:S05]  /*112c0*/  BSYNC B1 ;  /* 0x0000000000017941 */ /* 0x000fea0003800000 */
.L_x_392:
        /* <DEDUP_REMOVED lines=9> */
.L_x_395:
[----:B------:R-:W-:Y:S05]  /*11360*/  BSYNC B1 ;  /* 0x0000000000017941 */ /* 0x000fea0003800000 */
.L_x_394:
        /* <DEDUP_REMOVED lines=9> */
.L_x_397:
[----:B------:R-:W-:Y:S05]  /*11400*/  BSYNC B1 ;  /* 0x0000000000017941 */ /* 0x000fea0003800000 */
.L_x_396:
        /* <DEDUP_REMOVED lines=9> */
.L_x_399:
[----:B------:R-:W-:Y:S05]  /*114a0*/  BSYNC B1 ;  /* 0x0000000000017941 */ /* 0x000fea0003800000 */
.L_x_398:
        /* <DEDUP_REMOVED lines=9> */
.L_x_401:
[----:B------:R-:W-:Y:S05]  /*11540*/  BSYNC B1 ;  /* 0x0000000000017941 */ /* 0x000fea0003800000 */
.L_x_400:
        /* <DEDUP_REMOVED lines=9> */
.L_x_403:
[----:B------:R-:W-:Y:S05]  /*115e0*/  BSYNC B1 ;  /* 0x0000000000017941 */ /* 0x000fea0003800000 */
.L_x_402:
        /* <DEDUP_REMOVED lines=9> */
.L_x_405:
[----:B------:R-:W-:Y:S05]  /*11680*/  BSYNC B1 ;  /* 0x0000000000017941 */ /* 0x000fea0003800000 */
.L_x_404:
        /* <DEDUP_REMOVED lines=9> */
.L_x_407:
[----:B------:R-:W-:Y:S05]  /*11720*/  BSYNC B1 ;  /* 0x0000000000017941 */ /* 0x000fea0003800000 */
.L_x_406:
        /* <DEDUP_REMOVED lines=9> */
.L_x_409:
[----:B------:R-:W-:Y:S05]  /*117c0*/  BSYNC B1 ;  /* 0x0000000000017941 */ /* 0x000fea0003800000 */
.L_x_408:
        /* <DEDUP_REMOVED lines=9> */
.L_x_411:
[----:B------:R-:W-:Y:S05]  /*11860*/  BSYNC B1 ;  /* 0x0000000000017941 */ /* 0x000fea0003800000 */
.L_x_410:
        /* <DEDUP_REMOVED lines=9> */
.L_x_413:
[----:B------:R-:W-:Y:S05]  /*11900*/  BSYNC B1 ;  /* 0x0000000000017941 */ /* 0x000fea0003800000 */
.L_x_412:
        /* <DEDUP_REMOVED lines=9> */
.L_x_415:
[----:B------:R-:W-:Y:S05]  /*119a0*/  BSYNC B1 ;  /* 0x0000000000017941 */ /* 0x000fea0003800000 */
.L_x_414:
        /* <DEDUP_REMOVED lines=9> */
.L_x_417:
[----:B------:R-:W-:Y:S05]  /*11a40*/  BSYNC B1 ;  /* 0x0000000000017941 */ /* 0x000fea0003800000 */
.L_x_416:
        /* <DEDUP_REMOVED lines=9> */
.L_x_419:
[----:B------:R-:W-:Y:S05]  /*11ae0*/  BSYNC B1 ;  /* 0x0000000000017941 */ /* 0x000fea0003800000 */
.L_x_418:
        /* <DEDUP_REMOVED lines=9> */
.L_x_421:
[----:B------:R-:W-:Y:S05]  /*11b80*/  BSYNC B1 ;  /* 0x0000000000017941 */ /* 0x000fea0003800000 */
.L_x_420:
        /* <DEDUP_REMOVED lines=9> */
.L_x_423:
[----:B------:R-:W-:Y:S05]  /*11c20*/  BSYNC B1 ;  /* 0x0000000000017941 */ /* 0x000fea0003800000 */
.L_x_422:
        /* <DEDUP_REMOVED lines=9> */
.L_x_425:
[----:B------:R-:W-:Y:S05]  /*11cc0*/  BSYNC B1 ;  /* 0x0000000000017941 */ /* 0x000fea0003800000 */
.L_x_424:
        /* <DEDUP_REMOVED lines=9> */
.L_x_427:
[----:B------:R-:W-:Y:S05]  /*11d60*/  BSYNC B1 ;  /* 0x0000000000017941 */ /* 0x000fea0003800000 */
.L_x_426:
        /* <DEDUP_REMOVED lines=9> */
.L_x_429:
[----:B------:R-:W-:Y:S05]  /*11e00*/  BSYNC B1 ;  /* 0x0000000000017941 */ /* 0x000fea0003800000 */
.L_x_428:
        /* <DEDUP_REMOVED lines=9> */
.L_x_431:
[----:B------:R-:W-:Y:S05]  /*11ea0*/  BSYNC B1 ;  /* 0x0000000000017941 */ /* 0x000fea0003800000 */
.L_x_430:
        /* <DEDUP_REMOVED lines=9> */
.L_x_433:
[----:B------:R-:W-:Y:S05]  /*11f40*/  BSYNC B1 ;  /* 0x0000000000017941 */ /* 0x000fea0003800000 */
.L_x_432:
        /* <DEDUP_REMOVED lines=9> */
.L_x_435:
[----:B------:R-:W-:Y:S05]  /*11fe0*/  BSYNC B1 ;  /* 0x0000000000017941 */ /* 0x000fea0003800000 */
.L_x_434:
        /* <DEDUP_REMOVED lines=9> */
.L_x_437:
[----:B------:R-:W-:Y:S05]  /*12080*/  BSYNC B1 ;  /* 0x0000000000017941 */ /* 0x000fea0003800000 */
.L_x_436:
        /* <DEDUP_REMOVED lines=9> */
.L_x_439:
[----:B------:R-:W-:Y:S05]  /*12120*/  BSYNC B1 ;  /* 0x0000000000017941 */ /* 0x000fea0003800000 */
.L_x_438:
        /* <DEDUP_REMOVED lines=9> */
.L_x_441:
[----:B------:R-:W-:Y:S05]  /*121c0*/  BSYNC B1 ;  /* 0x0000000000017941 */ /* 0x000fea0003800000 */
.L_x_440:
        /* <DEDUP_REMOVED lines=9> */
.L_x_443:
[----:B------:R-:W-:Y:S05]  /*12260*/  BSYNC B1 ;  /* 0x0000000000017941 */ /* 0x000fea0003800000 */
.L_x_442:
        /* <DEDUP_REMOVED lines=9> */
.L_x_445:
[----:B------:R-:W-:Y:S05]  /*12300*/  BSYNC B1 ;  /* 0x0000000000017941 */ /* 0x000fea0003800000 */
.L_x_444:
        /* <DEDUP_REMOVED lines=9> */
.L_x_447:
[----:B------:R-:W-:Y:S05]  /*123a0*/  BSYNC B1 ;  /* 0x0000000000017941 */ /* 0x000fea0003800000 */
.L_x_446:
        /* <DEDUP_REMOVED lines=9> */
.L_x_449:
[----:B------:R-:W-:Y:S05]  /*12440*/  BSYNC B1 ;  /* 0x0000000000017941 */ /* 0x000fea0003800000 */
.L_x_448:
        /* <DEDUP_REMOVED lines=9> */
.L_x_451:
[----:B------:R-:W-:Y:S05]  /*124e0*/  BSYNC B1 ;  /* 0x0000000000017941 */ /* 0x000fea0003800000 */
.L_x_450:
        /* <DEDUP_REMOVED lines=9> */
.L_x_453:
[----:B------:R-:W-:Y:S05]  /*12580*/  BSYNC B1 ;  /* 0x0000000000017941 */ /* 0x000fea0003800000 */
.L_x_452:
        /* <DEDUP_REMOVED lines=9> */
.L_x_455:
[----:B------:R-:W-:Y:S05]  /*12620*/  BSYNC B1 ;  /* 0x0000000000017941 */ /* 0x000fea0003800000 */
.L_x_454:
        /* <DEDUP_REMOVED lines=9> */
.L_x_457:
[----:B------:R-:W-:Y:S05]  /*126c0*/  BSYNC B1 ;  /* 0x0000000000017941 */ /* 0x000fea0003800000 */
.L_x_456:
        /* <DEDUP_REMOVED lines=9> */
.L_x_459:
[----:B------:R-:W-:Y:S05]  /*12760*/  BSYNC B1 ;  /* 0x0000000000017941 */ /* 0x000fea0003800000 */
.L_x_458:
        /* <DEDUP_REMOVED lines=9> */
.L_x_461:
[----:B------:R-:W-:Y:S05]  /*12800*/  BSYNC B1 ;  /* 0x0000000000017941 */ /* 0x000fea0003800000 */
.L_x_460:
        /* <DEDUP_REMOVED lines=9> */
.L_x_463:
[----:B------:R-:W-:Y:S05]  /*128a0*/  BSYNC B1 ;  /* 0x0000000000017941 */ /* 0x000fea0003800000 */
.L_x_462:
        /* <DEDUP_REMOVED lines=9> */
.L_x_465:
[----:B------:R-:W-:Y:S05]  /*12940*/  BSYNC B1 ;  /* 0x0000000000017941 */ /* 0x000fea0003800000 */
.L_x_464:
        /* <DEDUP_REMOVED lines=9> */
.L_x_467:
[----:B------:R-:W-:Y:S05]  /*129e0*/  BSYNC B1 ;  /* 0x0000000000017941 */ /* 0x000fea0003800000 */
.L_x_466:
        /* <DEDUP_REMOVED lines=9> */
.L_x_469:
[----:B------:R-:W-:Y:S05]  /*12a80*/  BSYNC B1 ;  /* 0x0000000000017941 */ /* 0x000fea0003800000 */
.L_x_468:
        /* <DEDUP_REMOVED lines=9> */
.L_x_471:
[----:B------:R-:W-:Y:S05]  /*12b20*/  BSYNC B1 ;  /* 0x0000000000017941 */ /* 0x000fea0003800000 */
.L_x_470:
        /* <DEDUP_REMOVED lines=9> */
.L_x_473:
[----:B------:R-:W-:Y:S05]  /*12bc0*/  BSYNC B1 ;  /* 0x0000000000017941 */ /* 0x000fea0003800000 */
.L_x_472:
        /* <DEDUP_REMOVED lines=9> */
.L_x_475:
[----:B------:R-:W-:Y:S05]  /*12c60*/  BSYNC B1 ;  /* 0x0000000000017941 */ /* 0x000fea0003800000 */
.L_x_474:
        /* <DEDUP_REMOVED lines=9> */
.L_x_477:
[----:B------:R-:W-:Y:S05]  /*12d00*/  BSYNC B1 ;  /* 0x0000000000017941 */ /* 0x000fea0003800000 */
.L_x_476:
        /* <DEDUP_REMOVED lines=9> */
.L_x_479:
[----:B------:R-:W-:Y:S05]  /*12da0*/  BSYNC B1 ;  /* 0x0000000000017941 */ /* 0x000fea0003800000 */
.L_x_478:
        /* <DEDUP_REMOVED lines=9> */
.L_x_481:
[----:B------:R-:W-:Y:S05]  /*12e40*/  BSYNC B1 ;  /* 0x0000000000017941 */ /* 0x000fea0003800000 */
.L_x_480:
        /* <DEDUP_REMOVED lines=9> */
.L_x_483:
[----:B------:R-:W-:Y:S05]  /*12ee0*/  BSYNC B1 ;  /* 0x0000000000017941 */ /* 0x000fea0003800000 */
.L_x_482:
        /* <DEDUP_REMOVED lines=9> */
.L_x_485:
[----:B------:R-:W-:Y:S05]  /*12f80*/  BSYNC B1 ;  /* 0x0000000000017941 */ /* 0x000fea0003800000 */
.L_x_484:
        /* <DEDUP_REMOVED lines=9> */
.L_x_487:
[----:B------:R-:W-:Y:S05]  /*13020*/  BSYNC B1 ;  /* 0x0000000000017941 */ /* 0x000fea0003800000 */
.L_x_486:
        /* <DEDUP_REMOVED lines=9> */
.L_x_489:
[----:B------:R-:W-:Y:S05]  /*130c0*/  BSYNC B1 ;  /* 0x0000000000017941 */ /* 0x000fea0003800000 */
.L_x_488:
        /* <DEDUP_REMOVED lines=9> */
.L_x_491:
[----:B------:R-:W-:Y:S05]  /*13160*/  BSYNC B1 ;  /* 0x0000000000017941 */ /* 0x000fea0003800000 */
.L_x_490:
        /* <DEDUP_REMOVED lines=9> */
.L_x_493:
[----:B------:R-:W-:Y:S05]  /*13200*/  BSYNC B1 ;  /* 0x0000000000017941 */ /* 0x000fea0003800000 */
.L_x_492:
        /* <DEDUP_REMOVED lines=9> */
.L_x_495:
[----:B------:R-:W-:Y:S05]  /*132a0*/  BSYNC B1 ;  /* 0x0000000000017941 */ /* 0x000fea0003800000 */
.L_x_494:
        /* <DEDUP_REMOVED lines=9> */
.L_x_497:
[----:B------:R-:W-:Y:S05]  /*13340*/  BSYNC B1 ;  /* 0x0000000000017941 */ /* 0x000fea0003800000 */
.L_x_496:
        /* <DEDUP_REMOVED lines=9> */
.L_x_499:
[----:B------:R-:W-:Y:S05]  /*133e0*/  BSYNC B1 ;  /* 0x0000000000017941 */ /* 0x000fea0003800000 */
.L_x_498:
        /* <DEDUP_REMOVED lines=9> */
.L_x_501:
[----:B------:R-:W-:Y:S05]  /*13480*/  BSYNC B1 ;  /* 0x0000000000017941 */ /* 0x000fea0003800000 */
.L_x_500:
        /* <DEDUP_REMOVED lines=9> */
.L_x_503:
[----:B------:R-:W-:Y:S05]  /*13520*/  BSYNC B1 ;  /* 0x0000000000017941 */ /* 0x000fea0003800000 */
.L_x_502:
        /* <DEDUP_REMOVED lines=9> */
.L_x_505:
[----:B------:R-:W-:Y:S05]  /*135c0*/  BSYNC B1 ;  /* 0x0000000000017941 */ /* 0x000fea0003800000 */
.L_x_504:
        /* <DEDUP_REMOVED lines=9> */
.L_x_507:
[----:B------:R-:W-:Y:S05]  /*13660*/  BSYNC B1 ;  /* 0x0000000000017941 */ /* 0x000fea0003800000 */
.L_x_506:
        /* <DEDUP_REMOVED lines=9> */
.L_x_509:
[----:B------:R-:W-:Y:S05]  /*13700*/  BSYNC B1 ;  /* 0x0000000000017941 */ /* 0x000fea0003800000 */
.L_x_508:
        /* <DEDUP_REMOVED lines=9> */
.L_x_511:
[----:B------:R-:W-:Y:S05]  /*137a0*/  BSYNC B1 ;  /* 0x0000000000017941 */ /* 0x000fea0003800000 */
.L_x_510:
        /* <DEDUP_REMOVED lines=9> */
.L_x_513:
[----:B------:R-:W-:Y:S05]  /*13840*/  BSYNC B1 ;  /* 0x0000000000017941 */ /* 0x000fea0003800000 */
.L_x_512:
        /* <DEDUP_REMOVED lines=9> */
.L_x_515:
[----:B------:R-:W-:Y:S05]  /*138e0*/  BSYNC B1 ;  /* 0x0000000000017941 */ /* 0x000fea0003800000 */
.L_x_514:
        /* <DEDUP_REMOVED lines=9> */
.L_x_517:
[----:B------:R-:W-:Y:S05]  /*13980*/  BSYNC B1 ;  /* 0x0000000000017941 */ /* 0x000fea0003800000 */
.L_x_516:
        /* <DEDUP_REMOVED lines=9> */
.L_x_519:
[----:B------:R-:W-:Y:S05]  /*13a20*/  BSYNC B1 ;  /* 0x0000000000017941 */ /* 0x000fea0003800000 */
.L_x_518:
        /* <DEDUP_REMOVED lines=9> */
.L_x_521:
[----:B------:R-:W-:Y:S05]  /*13ac0*/  BSYNC B1 ;  /* 0x0000000000017941 */ /* 0x000fea0003800000 */
.L_x_520:
        /* <DEDUP_REMOVED lines=9> */
.L_x_523:
[----:B------:R-:W-:Y:S05]  /*13b60*/  BSYNC B1 ;  /* 0x0000000000017941 */ /* 0x000fea0003800000 */
.L_x_522:
        /* <DEDUP_REMOVED lines=9> */
.L_x_525:
[----:B------:R-:W-:Y:S05]  /*13c00*/  BSYNC B1 ;  /* 0x0000000000017941 */ /* 0x000fea0003800000 */
.L_x_524:
        /* <DEDUP_REMOVED lines=9> */
.L_x_527:
[----:B------:R-:W-:Y:S05]  /*13ca0*/  BSYNC B1 ;  /* 0x0000000000017941 */ /* 0x000fea0003800000 */
.L_x_526:
        /* <DEDUP_REMOVED lines=9> */
.L_x_529:
[----:B------:R-:W-:Y:S05]  /*13d40*/  BSYNC B1 ;  /* 0x0000000000017941 */ /* 0x000fea0003800000 */
.L_x_528:
        /* <DEDUP_REMOVED lines=9> */
.L_x_531:
[----:B------:R-:W-:Y:S05]  /*13de0*/  BSYNC B1 ;  /* 0x0000000000017941 */ /* 0x000fea0003800000 */
.L_x_530:
        /* <DEDUP_REMOVED lines=9> */
.L_x_533:
[----:B------:R-:W-:Y:S05]  /*13e80*/  BSYNC B1 ;  /* 0x0000000000017941 */ /* 0x000fea0003800000 */
.L_x_532:
        /* <DEDUP_REMOVED lines=9> */
.L_x_535:
[----:B------:R-:W-:Y:S05]  /*13f20*/  BSYNC B1 ;  /* 0x0000000000017941 */ /* 0x000fea0003800000 */
.L_x_534:
        /* <DEDUP_REMOVED lines=9> */
.L_x_537:
[----:B------:R-:W-:Y:S05]  /*13fc0*/  BSYNC B1 ;  /* 0x0000000000017941 */ /* 0x000fea0003800000 */
.L_x_536:
[----:B0----5:R-:W-:Y:S01]  /*13fd0*/  LOP3.LUT R3, R153, 0xffffe000, RZ, 0xc0, !PT ;  /* 0xffffe00099037812 */ /* 0x021fe200078ec0ff */
[----:B------:R-:W-:Y:S01]  /*13fe0*/  BSSY B1, `(.L_x_538) ;  /* 0x0000008000017945 */ /* 0x000fe20003800000 */
[----:B------:R-:W-:-:S03]  /*13ff0*/  ISETP.GT.AND P2, PT, R0, 0xf8, P1 ;  /* 0x000000f80000780c */ /* 0x000fc60000f44270 */
[----:B-1--4-:R-:W-:-:S04]  /*14000*/  FMUL R6, R3, R16 ;  /* 0x0000001003067220 */ /* 0x012fc80000400000 */
[----:B------:R-:W-:-:S05]  /*14010*/  FFMA R149, R149, R2, R6 ;  /* 0x0000000295957223 */ /* 0x000fca0000000006 */
[----:B------:R-:W-:-:S05]  /*14020*/  F2FP.TF32.F32.PACK_B R149, R149 ;  /* 0x00000095ff95723e */ /* 0x000fca00024050ff */
[----:B------:R0:W-:Y:S01]  /*14030*/  @P0 STG.E desc[UR36][R8.64+0x3e4], R149 ;  /* 0x0003e49508000986 */ /* 0x0001e2000c101924 */
[----:B------:R-:W-:Y:S05]  /*14040*/  @!P2 BRA `(.L_x_539) ;  /* 0x000000000004a947 */ /* 0x000fea0003800000 */
[----:B------:R1:W5:Y:S02]  /*14050*/  LDG.E.LTC128B R153, desc[UR36][R12.64+0x3e0] ;  /* 0x0003e0240c997981 */ /* 0x000364000c1e1920 */
.L_x_539:
[----:B------:R-:W-:Y:S05]  /*14060*/  BSYNC B1 ;  /* 0x0000000000017941 */ /* 0x000fea0003800000 */
.L_x_538:
        /* <DEDUP_REMOVED lines=9> */
.L_x_541:
[----:B------:R-:W-:Y:S05]  /*14100*/  BSYNC B1 ;  /* 0x0000000000017941 */ /* 0x000fea0003800000 */
.L_x_540:
[----:B------:R-:W-:Y:S05]  /*14110*/  @!P1 BRA `(.L_x_542) ;  /* 0x00000050004c9947 */ /* 0x000fea0003800000 */
[----:B-----5:R-:W-:-:S05]  /*14120*/  LOP3.LUT R153, R153, 0xffffe000, RZ, 0xc0, !PT ;  /* 0xffffe00099997812 */ /* 0x020fca00078ec0ff */
[----:B------:R-:W-:-:S04]  /*14130*/  FMUL R0, R153, R16 ;  /* 0x0000001099007220 */ /* 0x000fc80000400000 */
[----:B------:R-:W-:-:S05]  /*14140*/  FFMA R151, R151, R2, R0 ;  /* 0x0000000297977223 */ /* 0x000fca0000000000 */
[----:B------:R-:W-:-:S05]  /*14150*/  F2FP.TF32.F32.PACK_B R151, R151 ;  /* 0x00000097ff97723e */ /* 0x000fca00024050ff */
[----:B------:R0:W-:Y:S01]  /*14160*/  STG.E desc[UR36][R4.64+0x3e4], R151 ;  /* 0x0003e49704007986 */ /* 0x0001e2000c101924 */
[----:B------:R-:W-:Y:S05]  /*14170*/  BRA `(.L_x_542) ;  /* 0x0000005000347947 */ /* 0x000fea0003800000 */
.L_x_35:
[----:B------:R-:W2:Y:S01]  /*14180*/  LDL.LU R3, [R1] ;  /* 0x0000000001037983 */ /* 0x000ea20000300800 */
[----:B------:R-:W-:-:S03]  /*14190*/  ULDC.64 UR4, c[0x0][0x5c0] ;  /* 0x0001700000047ab9 */ /* 0x000fc60000000a00 */
[----:B------:R-:W3:Y:S04]  /*141a0*/  LDL.LU R9, [R1+0x8] ;  /* 0x0000080001097983 */ /* 0x000ee80000300800 */
[----:B------:R-:W4:Y:S04]  /*141b0*/  LDL.LU R8, [R1+0x54] ;  /* 0x0000540001087983 */ /* 0x000f280000300800 */
[----:B------:R-:W5:Y:S04]  /*141c0*/  LDL.LU R235, [R1+0x8c] ;  /* 0x00008c0001eb7983 */ /* 0x000f680000300800 */
        /* <DEDUP_REMOVED lines=91> */
[----:B------:R-:W5:Y:S01]  /*14780*/  LDL.LU R12, [R1+0x1fc] ;  /* 0x0001fc00010c7983 */ /* 0x000f620000300800 */
[----:B--2---:R-:W-:Y:S01]  /*14790*/  FMUL R3, R3, R2 ;  /* 0x0000000203037220 */ /* 0x004fe20000400000 */
[----:B------:R-:W-:-:S02]  /*147a0*/  LEA R4, P0, R6, UR4, 0x2 ;  /* 0x0000000406047c11 */ /* 0x000fc4000f8010ff */
[----:B------:R-:W2:Y:S02]  /*147b0*/  LDL.LU R7, [R1+0x4] ;  /* 0x0000040001077983 */ /* 0x000ea40000300800 */
[----:B------:R-:W-:Y:S02]  /*147c0*/  LEA.HI.X R5, R6, UR5, R10, 0x2, P0 ;  /* 0x0000000506057c11 */ /* 0x000fe400080f140a */
[----:B------:R-:W-:Y:S01]  /*147d0*/  F2FP.TF32.F32.PACK_B R3, R3 ;  /* 0x00000003ff03723e */ /* 0x000fe200024050ff */
[----:B------:R-:W5:Y:S01]  /*147e0*/  LDL.LU R10, [R1+0x5c] ;  /* 0x00005c00010a7983 */ /* 0x000f620000300800 */
[----:B------:R-:W-:-:S03]  /*147f0*/  ISETP.GT.AND P0, PT, R0, 0x1, P3 ;  /* 0x000000010000780c */ /* 0x000fc60001f04270 */
[----:B------:R2:W-:Y:S01]  /*14800*/  @P1 STG.E desc[UR36][R4.64], R3 ;  /* 0x0000000304001986 */ /* 0x0005e2000c101924 */
[----:B------:R-:W-:Y:S01]  /*14810*/  ISETP.GT.AND P2, PT, R158, 0x8, PT ;  /* 0x000000089e00780c */ /* 0x000fe20003f44270 */
[----:B--2---:R-:W-:-:S05]  /*14820*/  FMUL R3, R7, R2 ;  /* 0x0000000207037220 */ /* 0x004fca0000400000 */
[----:B------:R-:W-:-:S05]  /*14830*/  F2FP.TF32.F32.PACK_B R3, R3 ;  /* 0x00000003ff03723e */ /* 0x000fca00024050ff */
[----:B------:R0:W-:Y:S04]  /*14840*/  @P0 STG.E desc[UR36][R4.64+0x4], R3 ;  /* 0x0000040304000986 */ /* 0x0001e8000c101924 */
[----:B0-----:R-:W2:Y:S01]  /*14850*/  LDL.LU R3, [R1+0xc] ;  /* 0x00000c0001037983 */ /* 0x001ea20000300800 */
[----:B------:R-:W-:Y:S01]  /*14860*/  USHF.L.U32 UR5, UR8, 0x5, URZ ;  /* 0x0000000508057899 */ /* 0x000fe2000800063f */
[----:B------:R-:W-:Y:S01]  /*14870*/  ISETP.GT.AND P0, PT, R0, RZ, P2 ;  /* 0x000000ff0000720c */ /* 0x000fe20001704270 */
[----:B------:R-:W-:Y:S01]  /*14880*/  USHF.L.U64.HI UR4, UR8, 0x5, UR9 ;  /* 0x0000000508047899 */ /* 0x000fe20008010209 */
[----:B---3--:R-:W-:-:S03]  /*14890*/  FMUL R9, R9, R2 ;  /* 0x0000000209097220 */ /* 0x008fc60000400000 */
[----:B------:R-:W-:Y:S02]  /*148a0*/  IADD3 R6, P1, R4, UR5, RZ ;  /* 0x0000000504067c10 */ /* 0x000fe4000ff3e0ff */
[----:B------:R-:W-:Y:S02]  /*148b0*/  F2FP.TF32.F32.PACK_B R9, R9 ;  /* 0x00000009ff09723e */ /* 0x000fe400024050ff */
[----:B------:R-:W-:-:S05]  /*148c0*/  IADD3.X R7, R5, UR4, RZ, P1, !PT ;  /* 0x0000000405077c10 */ /* 0x000fca0008ffe4ff */
[----:B------:R0:W-:Y:S01]  /*148d0*/  @P0 STG.E desc[UR36][R6.64], R9 ;  /* 0x0000000906000986 */ /* 0x0001e2000c101924 */
[----:B------:R-:W-:-:S03]  /*148e0*/  ISETP.GT.AND P0, PT, R0, 0x1, P2 ;  /* 0x000000010000780c */ /* 0x000fc60001704270 */
[----:B0-----:R-:W3:Y:S01]  /*148f0*/  LDL.LU R9, [R1+0x60] ;  /* 0x0000600001097983 */ /* 0x001ee20000300800 */
[----:B--2---:R-:W-:-:S05]  /*14900*/  FMUL R3, R3, R2 ;  /* 0x0000000203037220 */ /* 0x004fca0000400000 */
[----:B------:R-:W-:-:S05]  /*14910*/  F2FP.TF32.F32.PACK_B R3, R3 ;  /* 0x00000003ff03723e */ /* 0x000fca00024050ff */
[----:B------:R0:W-:Y:S04]  /*14920*/  @P0 STG.E desc[UR36][R6.64+0x4], R3 ;  /* 0x0000040306000986 */ /* 0x0001e8000c101924 */
[----:B0-----:R-:W2:Y:S01]  /*14930*/  LDL.LU R3, [R1+0x10] ;  /* 0x0000100001037983 */ /* 0x001ea20000300800 */
[----:B------:R-:W-:Y:S01]  /*14940*/  ISETP.GT.AND P0, PT, R0, 0x8, P3 ;  /* 0x000000080000780c */ /* 0x000fe20001f04270 */
[----:B--2---:R-:W-:-:S05]  /*14950*/  FMUL R3, R3, R2 ;  /* 0x0000000203037220 */ /* 0x004fca0000400000 */
[----:B------:R-:W-:-:S07]  /*14960*/  F2FP.TF32.F32.PACK_B R3, R3 ;  /* 0x00000003ff03723e */ /* 0x000fce00024050ff */
        /* <DEDUP_REMOVED lines=82> */
[C---:B------:R-:W-:Y:S02]  /*14e90*/  ISETP.GT.AND P1, PT, R0.reuse, 0x29, P3 ;  /* 0x000000290000780c */ /* 0x040fe40001f24270 */
[----:B------:R-:W-:Y:S01]  /*14ea0*/  ISETP.GT.AND P0, PT, R0, 0x28, P2 ;  /* 0x000000280000780c */ /* 0x000fe20001704270 */
[----:B----4-:R-:W-:-:S05]  /*14eb0*/  FMUL R8, R8, R2 ;  /* 0x0000000208087220 */ /* 0x010fca0000400000 */
[----:B------:R-:W-:-:S05]  /*14ec0*/  F2FP.TF32.F32.PACK_B R8, R8 ;  /* 0x00000008ff08723e */ /* 0x000fca00024050ff */
[----:B------:R0:W-:Y:S04]  /*14ed0*/  @P1 STG.E desc[UR36][R4.64+0xa4], R8 ;  /* 0x0000a40804001986 */ /* 0x0001e8000c101924 */
[----:B0-----:R-:W4:Y:S01]  /*14ee0*/  LDL.LU R8, [R1+0x64] ;  /* 0x0000640001087983 */ /* 0x001f220000300800 */
[----:B--2---:R-:W-:-:S05]  /*14ef0*/  FMUL R3, R3, R2 ;  /* 0x0000000203037220 */ /* 0x004fca0000400000 */
[----:B------:R-:W-:-:S05]  /*14f00*/  F2FP.TF32.F32.PACK_B R3, R3 ;  /* 0x00000003ff03723e */ /* 0x000fca00024050ff */
[----:B------:R0:W-:Y:S04]  /*14f10*/  @P0 STG.E desc[UR36][R6.64+0xa0], R3 ;  /* 0x0000a00306000986 */ /* 0x0001e8000c101924 */
[----:B0-----:R-:W2:Y:S01]  /*14f20*/  LDL.LU R3, [R1+0x68] ;  /* 0x0000680001037983 */ /* 0x001ea20000300800 */
[C---:B------:R-:W-:Y:S02]  /*14f30*/  ISETP.GT.AND P1, PT, R0.reuse, 0x29, P2 ;  /* 0x000000290000780c */ /* 0x040fe40001724270 */
[----:B------:R-:W-:Y:S01]  /*14f40*/  ISETP.GT.AND P4, PT, R0, 0x30, P3 ;  /* 0x000000300000780c */ /* 0x000fe20001f84270 */
[-C--:B-----5:R-:W-:Y:S01]  /*14f50*/  FMUL R10, R10, R2.reuse ;  /* 0x000000020a0a7220 */ /* 0x0a0fe20000400000 */
[C---:B------:R-:W-:Y:S01]  /*14f60*/  ISETP.GT.AND P5, PT, R0.reuse, 0x31, P3 ;  /* 0x000000310000780c */ /* 0x040fe20001fa4270 */
[-C--:B---3--:R-:W-:Y:S01]  /*14f70*/  FMUL R9, R9, R2.reuse ;  /* 0x0000000209097220 */ /* 0x088fe20000400000 */
[----:B------:R-:W-:Y:S01]  /*14f80*/  ISETP.GT.AND P0, PT, R0, 0x30, P2 ;  /* 0x000000300000780c */ /* 0x000fe20001704270 */
[----:B----4-:R-:W-:Y:S01]  /*14f90*/  FMUL R8, R8, R2 ;  /* 0x0000000208087220 */ /* 0x010fe20000400000 */
[----:B------:R-:W-:-:S02]  /*14fa0*/  F2FP.TF32.F32.PACK_B R10, R10 ;  /* 0x0000000aff0a723e */ /* 0x000fc400024050ff */
[----:B------:R-:W-:Y:S02]  /*14fb0*/  F2FP.TF32.F32.PACK_B R9, R9 ;  /* 0x00000009ff09723e */ /* 0x000fe400024050ff */
[----:B------:R-:W-:Y:S01]  /*14fc0*/  F2FP.TF32.F32.PACK_B R8, R8 ;  /* 0x00000008ff08723e */ /* 0x000fe200024050ff */
[----:B------:R0:W-:Y:S04]  /*14fd0*/  @P1 STG.E desc[UR36][R6.64+0xa4], R10 ;  /* 0x0000a40a06001986 */ /* 0x0001e8000c101924 */
[----:B------:R1:W-:Y:S04]  /*14fe0*/  @P4 STG.E desc[UR36][R4.64+0xc0], R9 ;  /* 0x0000c00904004986 */ /* 0x0003e8000c101924 */
[----:B------:R3:W-:Y:S04]  /*14ff0*/  @P5 STG.E desc[UR36][R4.64+0xc4], R8 ;  /* 0x0000c40804005986 */ /* 0x0007e8000c101924 */
[----:B0-----:R-:W4:Y:S04]  /*15000*/  LDL.LU R10, [R1+0x6c] ;  /* 0x00006c00010a7983 */ /* 0x001f280000300800 */
[----:B-1----:R-:W5:Y:S04]  /*15010*/  LDL.LU R9, [R1+0x70] ;  /* 0x0000700001097983 */ /* 0x002f680000300800 */
[----:B---3--:R-:W3:Y:S01]  /*15020*/  LDL.LU R8, [R1+0x78] ;  /* 0x0000780001087983 */ /* 0x008ee20000300800 */
[----:B--2---:R-:W-:-:S05]  /*15030*/  FMUL R3, R3, R2 ;  /* 0x0000000203037220 */ /* 0x004fca0000400000 */
[----:B------:R-:W-:-:S05]  /*15040*/  F2FP.TF32.F32.PACK_B R3, R3 ;  /* 0x00000003ff03723e */ /* 0x000fca00024050ff */
[----:B------:R0:W-:Y:S04]  /*15050*/  @P0 STG.E desc[UR36][R6.64+0xc0], R3 ;  /* 0x0000c00306000986 */ /* 0x0001e8000c101924 */
[----:B0-----:R-:W2:Y:S01]  /*15060*/  LDL.LU R3, [R1+0x74] ;  /* 0x0000740001037983 */ /* 0x001ea20000300800 */
[C---:B------:R-:W-:Y:S02]  /*15070*/  ISETP.GT.AND P1, PT, R0.reuse, 0x31, P2 ;  /* 0x000000310000780c */ /* 0x040fe40001724270 */
[----:B------:R-:W-:Y:S01]  /*15080*/  ISETP.GT.AND P4, PT, R0, 0x38, P3 ;  /* 0x000000380000780c */ /* 0x000fe20001f84270 */
[-C--:B----4-:R-:W-:Y:S01]  /*15090*/  FMUL R10, R10, R2.reuse ;  /* 0x000000020a0a7220 */ /* 0x090fe20000400000 */
[C---:B------:R-:W-:Y:S01]  /*150a0*/  ISETP.GT.AND P5, PT, R0.reuse, 0x39, P3 ;  /* 0x000000390000780c */ /* 0x040fe20001fa4270 */
[----:B-----5:R-:W-:Y:S01]  /*150b0*/  FMUL R9, R9, R2 ;  /* 0x0000000209097220 */ /* 0x020fe20000400000 */
[----:B------:R-:W-:-:S02]  /*150c0*/  ISETP.GT.AND P0, PT, R0, 0x38, P2 ;  /* 0x000000380000780c */ /* 0x000fc40001704270 */
[----:B------:R-:W-:Y:S01]  /*150d0*/  F2FP.TF32.F32.PACK_B R10, R10 ;  /* 0x0000000aff0a723e */ /* 0x000fe200024050ff */
[----:B---3--:R-:W-:Y:S01]  /*150e0*/  FMUL R8, R8, R2 ;  /* 0x0000000208087220 */ /* 0x008fe20000400000 */
[----:B------:R-:W-:-:S03]  /*150f0*/  F2FP.TF32.F32.PACK_B R9, R9 ;  /* 0x00000009ff09723e */ /* 0x000fc600024050ff */
[----:B------:R0:W-:Y:S01]  /*15100*/  @P1 STG.E desc[UR36][R6.64+0xc4], R10 ;  /* 0x0000c40a06001986 */ /* 0x0001e2000c101924 */
[----:B------:R-:W-:-:S03]  /*15110*/  F2FP.TF32.F32.PACK_B R8, R8 ;  /* 0x00000008ff08723e */ /* 0x000fc600024050ff */
[----:B------:R1:W-:Y:S04]  /*15120*/  @P4 STG.E desc[UR36][R4.64+0xe0], R9 ;  /* 0x0000e00904004986 */ /* 0x0003e8000c101924 */
[----:B0-----:R-:W3:Y:S04]  /*15130*/  LDL.LU R10, [R1+0x80] ;  /* 0x00008000010a7983 */ /* 0x001ee80000300800 */
[----:B-1----:R-:W4:Y:S01]  /*15140*/  LDL.LU R9, [R1+0x84] ;  /* 0x0000840001097983 */ /* 0x002f220000300800 */
[----:B--2---:R-:W-:-:S05]  /*15150*/  FMUL R3, R3, R2 ;  /* 0x0000000203037220 */ /* 0x004fca0000400000 */
[----:B------:R-:W-:-:S05]  /*15160*/  F2FP.TF32.F32.PACK_B R3, R3 ;  /* 0x00000003ff03723e */ /* 0x000fca00024050ff */
[----:B------:R0:W-:Y:S04]  /*15170*/  @P5 STG.E desc[UR36][R4.64+0xe4], R3 ;  /* 0x0000e40304005986 */ /* 0x0001e8000c101924 */
[----:B------:R1:W-:Y:S04]  /*15180*/  @P0 STG.E desc[UR36][R6.64+0xe0], R8 ;  /* 0x0000e00806000986 */ /* 0x0003e8000c101924 */
[----:B0-----:R-:W2:Y:S04]  /*15190*/  LDL.LU R3, [R1+0x7c] ;  /* 0x00007c0001037983 */ /* 0x001ea80000300800 */
[----:B-1----:R-:W5:Y:S01]  /*151a0*/  LDL.LU R8, [R1+0x88] ;  /* 0x0000880001087983 */ /* 0x002f620000300800 */
[----:B------:R-:W-:-:S02]  /*151b0*/  ISETP.GT.AND P1, PT, R0, 0x39, P2 ;  /* 0x000000390000780c */ /* 0x000fc40001724270 */
[----:B------:R-:W-:Y:S01]  /*151c0*/  ISETP.GT.AND P4, PT, R0, 0x40, P3 ;  /* 0x000000400000780c */ /* 0x000fe20001f84270 */
[-C--:B---3--:R-:W-:Y:S01]  /*151d0*/  FMUL R10, R10, R2.reuse ;  /* 0x000000020a0a7220 */ /* 0x088fe20000400000 */
[C---:B------:R-:W-:Y:S02]  /*151e0*/  ISETP.GT.AND P5, PT, R0.reuse, 0x41, P3 ;  /* 0x000000410000780c */ /* 0x040fe40001fa4270 */
[----:B------:R-:W-:Y:S01]  /*151f0*/  ISETP.GT.AND P0, PT, R0, 0x40, P2 ;  /* 0x000000400000780c */ /* 0x000fe20001704270 */
[----:B----4-:R-:W-:Y:S01]  /*15200*/  FMUL R9, R9, R2 ;  /* 0x0000000209097220 */ /* 0x010fe20000400000 */
[----:B------:R-:W-:-:S04]  /*15210*/  F2FP.TF32.F32.PACK_B R10, R10 ;  /* 0x0000000aff0a723e */ /* 0x000fc800024050ff */
[----:B------:R-:W-:Y:S01]  /*15220*/  F2FP.TF32.F32.PACK_B R9, R9 ;  /* 0x00000009ff09723e */ /* 0x000fe200024050ff */
[-C--:B------:R-:W-:Y:S01]  /*15230*/  FMUL R11, R11, R2.reuse ;  /* 0x000000020b0b7220 */ /* 0x080fe20000400000 */
[----:B------:R-:W-:-:S04]  /*15240*/  FMUL R13, R13, R2 ;  /* 0x000000020d0d7220 */ /* 0x000fc80000400000 */
[----:B------:R-:W-:Y:S02]  /*15250*/  F2FP.TF32.F32.PACK_B R11, R11 ;  /* 0x0000000bff0b723e */ /* 0x000fe400024050ff */
[----:B------:R-:W-:Y:S01]  /*15260*/  F2FP.TF32.F32.PACK_B R13, R13 ;  /* 0x0000000dff0d723e */ /* 0x000fe200024050ff */
[----:B------:R-:W-:-:S05]  /*15270*/  FMUL R15, R15, R2 ;  /* 0x000000020f0f7220 */ /* 0x000fca0000400000 */
[----:B------:R-:W-:Y:S01]  /*15280*/  F2FP.TF32.F32.PACK_B R15, R15 ;  /* 0x0000000fff0f723e */ /* 0x000fe200024050ff */
[----:B------:R-:W-:-:S05]  /*15290*/  FMUL R19, R19, R2 ;  /* 0x0000000213137220 */ /* 0x000fca0000400000 */
[----:B------:R-:W-:Y:S01]  /*152a0*/  F2FP.TF32.F32.PACK_B R19, R19 ;  /* 0x00000013ff13723e */ /* 0x000fe200024050ff */
[-C--:B--2---:R-:W-:Y:S01]  /*152b0*/  FMUL R3, R3, R2.reuse ;  /* 0x0000000203037220 */ /* 0x084fe20000400000 */
[----:B-----5:R-:W-:-:S04]  /*152c0*/  FMUL R8, R8, R2 ;  /* 0x0000000208087220 */ /* 0x020fc80000400000 */
[----:B------:R-:W-:Y:S02]  /*152d0*/  F2FP.TF32.F32.PACK_B R3, R3 ;  /* 0x00000003ff03723e */ /* 0x000fe400024050ff */
[----:B------:R-:W-:-:S03]  /*152e0*/  F2FP.TF32.F32.PACK_B R8, R8 ;  /* 0x00000008ff08723e */ /* 0x000fc600024050ff */
[----:B------:R0:W-:Y:S01]  /*152f0*/  @P1 STG.E desc[UR36][R6.64+0xe4], R3 ;  /* 0x0000e40306001986 */ /* 0x0001e2000c101924 */
[----:B------:R-:W-:-:S03]  /*15300*/  ISETP.GT.AND P1, PT, R0, 0x41, P2 ;  /* 0x000000410000780c */ /* 0x000fc60001724270 */
[----:B------:R-:W-:Y:S01]  /*15310*/  @P4 STG.E desc[UR36][R4.64+0x100], R10 ;  /* 0x0001000a04004986 */ /* 0x000fe2000c101924 */
[----:B------:R-:W-:-:S03]  /*15320*/  ISETP.GT.AND P4, PT, R0, 0x48, P3 ;  /* 0x000000480000780c */ /* 0x000fc60001f84270 */
[----:B------:R-:W-:Y:S01]  /*15330*/  @P5 STG.E desc[UR36][R4.64+0x104], R9 ;  /* 0x0001040904005986 */ /* 0x000fe2000c101924 */
[----:B0-----:R-:W-:-:S03]  /*15340*/  FMUL R3, R235, R2 ;  /* 0x00000002eb037220 */ /* 0x001fc60000400000 */
[----:B------:R0:W-:Y:S02]  /*15350*/  @P0 STG.E desc[UR36][R6.64+0x100], R8 ;  /* 0x0001000806000986 */ /* 0x0001e4000c101924 */
[----:B------:R-:W-:Y:S01]  /*15360*/  F2FP.TF32.F32.PACK_B R3, R3 ;  /* 0x00000003ff03723e */ /* 0x000fe200024050ff */
[----:B0-----:R-:W-:Y:S01]  /*15370*/  FMUL R8, R234, R2 ;  /* 0x00000002ea087220 */ /* 0x001fe20000400000 */
[----:B------:R-:W-:-:S04]  /*15380*/  ISETP.GT.AND P5, PT, R0, 0x49, P3 ;  /* 0x000000490000780c */ /* 0x000fc80001fa4270 */
[----:B------:R-:W-:Y:S01]  /*15390*/  F2FP.TF32.F32.PACK_B R8, R8 ;  /* 0x00000008ff08723e */ /* 0x000fe200024050ff */
[----:B------:R0:W-:Y:S01]  /*153a0*/  @P1 STG.E desc[UR36][R6.64+0x104], R3 ;  /* 0x0001040306001986 */ /* 0x0001e2000c101924 */
[C---:B------:R-:W-:Y:S01]  /*153b0*/  ISETP.GT.AND P0, PT, R0.reuse, 0x48, P2 ;  /* 0x000000480000780c */ /* 0x040fe20001704270 */
[-C--:B------:R-:W-:Y:S01]  /*153c0*/  FMUL R9, R233, R2.reuse ;  /* 0x00000002e9097220 */ /* 0x080fe20000400000 */
[C---:B------:R-:W-:Y:S01]  /*153d0*/  ISETP.GT.AND P1, PT, R0.reuse, 0x49, P2 ;  /* 0x000000490000780c */ /* 0x040fe20001724270 */
[----:B------:R-:W-:Y:S01]  /*153e0*/  @P4 STG.E desc[UR36][R4.64+0x120], R8 ;  /* 0x0001200804004986 */ /* 0x000fe2000c101924 */
[----:B------:R-:W-:Y:S01]  /*153f0*/  ISETP.GT.AND P4, PT, R0, 0x50, P3 ;  /* 0x000000500000780c */ /* 0x000fe20001f84270 */
[----:B------:R-:W-:Y:S01]  /*15400*/  FMUL R10, R232, R2 ;  /* 0x00000002e80a7220 */ /* 0x000fe20000400000 */
[----:B------:R-:W-:-:S04]  /*15410*/  F2FP.TF32.F32.PACK_B R9, R9 ;  /* 0x00000009ff09723e */ /* 0x000fc800024050ff */
[----:B------:R-:W-:Y:S01]  /*15420*/  F2FP.TF32.F32.PACK_B R10, R10 ;  /* 0x0000000aff0a723e */ /* 0x000fe200024050ff */
[----:B------:R1:W-:Y:S01]  /*15430*/  @P5 STG.E desc[UR36][R4.64+0x124], R9 ;  /* 0x0001240904005986 */ /* 0x0003e2000c101924 */
[----:B------:R-:W-:-:S03]  /*15440*/  ISETP.GT.AND P5, PT, R0, 0x51, P3 ;  /* 0x000000510000780c */ /* 0x000fc60001fa4270 */
[----:B------:R-:W-:Y:S01]  /*15450*/  @P0 STG.E desc[UR36][R6.64+0x120], R10 ;  /* 0x0001200a06000986 */ /* 0x000fe2000c101924 */
[----:B------:R-:W-:-:S03]  /*15460*/  ISETP.GT.AND P0, PT, R0, 0x50, P2 ;  /* 0x000000500000780c */ /* 0x000fc60001704270 */
[----:B------:R2:W-:Y:S01]  /*15470*/  @P1 STG.E desc[UR36][R6.64+0x124], R11 ;  /* 0x0001240b06001986 */ /* 0x0005e2000c101924 */
[C---:B------:R-:W-:Y:S01]  /*15480*/  ISETP.GT.AND P1, PT, R0.reuse, 0x51, P2 ;  /* 0x000000510000780c */ /* 0x040fe20001724270 */
[-C--:B0-----:R-:W-:Y:S02]  /*15490*/  FMUL R3, R231, R2.reuse ;  /* 0x00000002e7037220 */ /* 0x081fe40000400000 */
[----:B------:R0:W-:Y:S01]  /*154a0*/  @P4 STG.E desc[UR36][R4.64+0x140], R13 ;  /* 0x0001400d04004986 */ /* 0x0001e2000c101924 */
[----:B------:R-:W-:Y:S01]  /*154b0*/  ISETP.GT.AND P4, PT, R0, 0x58, P3 ;  /* 0x000000580000780c */ /* 0x000fe20001f84270 */
[-C--:B-1----:R-:W-:Y:S01]  /*154c0*/  FMUL R9, R230, R2.reuse ;  /* 0x00000002e6097220 */ /* 0x082fe20000400000 */
[----:B------:R-:W-:Y:S01]  /*154d0*/  F2FP.TF32.F32.PACK_B R3, R3 ;  /* 0x00000003ff03723e */ /* 0x000fe200024050ff */
[----:B--2---:R-:W-:-:S03]  /*154e0*/  FMUL R11, R229, R2 ;  /* 0x00000002e50b7220 */ /* 0x004fc60000400000 */
[----:B------:R-:W-:Y:S01]  /*154f0*/  F2FP.TF32.F32.PACK_B R9, R9 ;  /* 0x00000009ff09723e */ /* 0x000fe200024050ff */
[----:B------:R-:W-:Y:S01]  /*15500*/  @P5 STG.E desc[UR36][R4.64+0x144], R15 ;  /* 0x0001440f04005986 */ /* 0x000fe2000c101924 */
[----:B------:R-:W-:-:S03]  /*15510*/  F2FP.TF32.F32.PACK_B R11, R11 ;  /* 0x0000000bff0b723e */ /* 0x000fc600024050ff */
[----:B------:R1:W-:Y:S01]  /*15520*/  @P0 STG.E desc[UR36][R6.64+0x140], R3 ;  /* 0x0001400306000986 */ /* 0x0003e2000c101924 */
[C---:B------:R-:W-:Y:S02]  /*15530*/  ISETP.GT.AND P5, PT, R0.reuse, 0x59, P3 ;  /* 0x000000590000780c */ /* 0x040fe40001fa4270 */
[C---:B------:R-:W-:Y:S01]  /*15540*/  ISETP.GT.AND P0, PT, R0.reuse, 0x58, P2 ;  /* 0x000000580000780c */ /* 0x040fe20001704270 */
[----:B------:R2:W-:Y:S01]  /*15550*/  @P1 STG.E desc[UR36][R6.64+0x144], R9 ;  /* 0x0001440906001986 */ /* 0x0005e2000c101924 */
[----:B------:R-:W-:Y:S01]  /*15560*/  ISETP.GT.AND P1, PT, R0, 0x59, P2 ;  /* 0x000000590000780c */ /* 0x000fe20001724270 */
[-C--:B0-----:R-:W-:Y:S02]  /*15570*/  FMUL R13, R228, R2.reuse ;  /* 0x00000002e40d7220 */ /* 0x081fe40000400000 */
[----:B------:R0:W-:Y:S01]  /*15580*/  @P4 STG.E desc[UR36][R4.64+0x160], R11 ;  /* 0x0001600b04004986 */ /* 0x0001e2000c101924 */
[----:B------:R-:W-:Y:S01]  /*15590*/  ISETP.GT.AND P4, PT, R0, 0x60, P3 ;  /* 0x000000600000780c */ /* 0x000fe20001f84270 */
[-C--:B-1----:R-:W-:Y:S01]  /*155a0*/  FMUL R3, R227, R2.reuse ;  /* 0x00000002e3037220 */ /* 0x082fe20000400000 */
[----:B------:R-:W-:Y:S01]  /*155b0*/  F2FP.TF32.F32.PACK_B R13, R13 ;  /* 0x0000000dff0d723e */ /* 0x000fe200024050ff */
[----:B--2---:R-:W-:-:S03]  /*155c0*/  FMUL R9, R226, R2 ;  /* 0x00000002e2097220 */ /* 0x004fc60000400000 */
[----:B------:R-:W-:Y:S01]  /*155d0*/  F2FP.TF32.F32.PACK_B R3, R3 ;  /* 0x00000003ff03723e */ /* 0x000fe200024050ff */
[----:B------:R1:W-:Y:S01]  /*155e0*/  @P5 STG.E desc[UR36][R4.64+0x164], R13 ;  /* 0x0001640d04005986 */ /* 0x0003e2000c101924 */
[----:B------:R-:W-:-:S03]  /*155f0*/  F2FP.TF32.F32.PACK_B R9, R9 ;  /* 0x00000009ff09723e */ /* 0x000fc600024050ff */
[----:B------:R-:W-:Y:S01]  /*15600*/  @P0 STG.E desc[UR36][R6.64+0x160], R19 ;  /* 0x0001601306000986 */ /* 0x000fe2000c101924 */
[C---:B------:R-:W-:Y:S02]  /*15610*/  ISETP.GT.AND P5, PT, R0.reuse, 0x61, P3 ;  /* 0x000000610000780c */ /* 0x040fe40001fa4270 */
[C---:B------:R-:W-:Y:S01]  /*15620*/  ISETP.GT.AND P0, PT, R0.reuse, 0x60, P2 ;  /* 0x000000600000780c */ /* 0x040fe20001704270 */
[----:B------:R2:W-:Y:S01]  /*15630*/  @P1 STG.E desc[UR36][R6.64+0x164], R3 ;  /* 0x0001640306001986 */ /* 0x0005e2000c101924 */
[C---:B------:R-:W-:Y:S01]  /*15640*/  ISETP.GT.AND P1, PT, R0.reuse, 0x61, P2 ;  /* 0x000000610000780c */ /* 0x040fe20001724270 */
[-C--:B0-----:R-:W-:Y:S02]  /*15650*/  FMUL R11, R225, R2.reuse ;  /* 0x00000002e10b7220 */ /* 0x081fe40000400000 */
[----:B------:R0:W-:Y:S01]  /*15660*/  @P4 STG.E desc[UR36][R4.64+0x180], R9 ;  /* 0x0001800904004986 */ /* 0x0001e2000c101924 */
[----:B------:R-:W-:Y:S01]  /*15670*/  ISETP.GT.AND P4, PT, R0, 0x68, P3 ;  /* 0x000000680000780c */ /* 0x000fe20001f84270 */
[-C--:B------:R-:W-:Y:S01]  /*15680*/  FMUL R15, R224, R2.reuse ;  /* 0x00000002e00f7220 */ /* 0x080fe20000400000 */
[-C--:B-1----:R-:W-:Y:S01]  /*15690*/  FMUL R13, R223, R2.reuse ;  /* 0x00000002df0d7220 */ /* 0x082fe20000400000 */
[----:B------:R-:W-:Y:S01]  /*156a0*/  F2FP.TF32.F32.PACK_B R11, R11 ;  /* 0x0000000bff0b723e */ /* 0x000fe200024050ff */
[----:B--2---:R-:W-:-:S02]  /*156b0*/  FMUL R3, R222, R2 ;  /* 0x00000002de037220 */ /* 0x004fc40000400000 */
[----:B------:R-:W-:Y:S02]  /*156c0*/  F2FP.TF32.F32.PACK_B R15, R15 ;  /* 0x0000000fff0f723e */ /* 0x000fe400024050ff */
[----:B------:R-:W-:Y:S02]  /*156d0*/  F2FP.TF32.F32.PACK_B R13, R13 ;  /* 0x0000000dff0d723e */ /* 0x000fe400024050ff */
[----:B------:R-:W-:Y:S01]  /*156e0*/  F2FP.TF32.F32.PACK_B R3, R3 ;  /* 0x00000003ff03723e */ /* 0x000fe200024050ff */
[----:B------:R1:W-:Y:S01]  /*156f0*/  @P5 STG.E desc[UR36][R4.64+0x184], R11 ;  /* 0x0001840b04005986 */ /* 0x0003e2000c101924 */
[----:B------:R-:W-:-:S03]  /*15700*/  ISETP.GT.AND P5, PT, R0, 0x69, P3 ;  /* 0x000000690000780c */ /* 0x000fc60001fa4270 */
[----:B------:R-:W-:Y:S01]  /*15710*/  @P0 STG.E desc[UR36][R6.64+0x180], R15 ;  /* 0x0001800f06000986 */ /* 0x000fe2000c101924 */
[C---:B------:R-:W-:Y:S01]  /*15720*/  ISETP.GT.AND P0, PT, R0.reuse, 0x68, P2 ;  /* 0x000000680000780c */ /* 0x040fe20001704270 */
[-C--:B0-----:R-:W-:Y:S02]  /*15730*/  FMUL R9, R221, R2.reuse ;  /* 0x00000002dd097220 */ /* 0x081fe40000400000 */
[----:B------:R0:W-:Y:S01]  /*15740*/  @P1 STG.E desc[UR36][R6.64+0x184], R13 ;  /* 0x0001840d06001986 */ /* 0x0001e2000c101924 */
[----:B------:R-:W-:Y:S01]  /*15750*/  ISETP.GT.AND P1, PT, R0, 0x69, P2 ;  /* 0x000000690000780c */ /* 0x000fe20001724270 */
[-C--:B------:R-:W-:Y:S02]  /*15760*/  FMUL R19, R220, R2.reuse ;  /* 0x00000002dc137220 */ /* 0x080fe40000400000 */
[----:B------:R2:W-:Y:S01]  /*15770*/  @P4 STG.E desc[UR36][R4.64+0x1a0], R3 ;  /* 0x0001a00304004986 */ /* 0x0005e2000c101924 */
[----:B------:R-:W-:Y:S01]  /*15780*/  ISETP.GT.AND P4, PT, R0, 0x70, P3 ;  /* 0x000000700000780c */ /* 0x000fe20001f84270 */
[----:B-1----:R-:W-:Y:S01]  /*15790*/  FMUL R11, R219, R2 ;  /* 0x00000002db0b7220 */ /* 0x002fe20000400000 */
[----:B------:R-:W-:-:S02]  /*157a0*/  F2FP.TF32.F32.PACK_B R9, R9 ;  /* 0x00000009ff09723e */ /* 0x000fc400024050ff */
[----:B------:R-:W-:Y:S01]  /*157b0*/  F2FP.TF32.F32.PACK_B R19, R19 ;  /* 0x00000013ff13723e */ /* 0x000fe200024050ff */
[-C--:B0-----:R-:W-:Y:S01]  /*157c0*/  FMUL R13, R218, R2.reuse ;  /* 0x00000002da0d7220 */ /* 0x081fe20000400000 */
[----:B------:R-:W-:Y:S01]  /*157d0*/  F2FP.TF32.F32.PACK_B R11, R11 ;  /* 0x0000000bff0b723e */ /* 0x000fe200024050ff */
[----:B------:R0:W-:Y:S03]  /*157e0*/  @P5 STG.E desc[UR36][R4.64+0x1a4], R9 ;  /* 0x0001a40904005986 */ /* 0x0001e6000c101924 */
[----:B------:R-:W-:Y:S01]  /*157f0*/  F2FP.TF32.F32.PACK_B R13, R13 ;  /* 0x0000000dff0d723e */ /* 0x000fe200024050ff */
[----:B------:R-:W-:Y:S01]  /*15800*/  @P0 STG.E desc[UR36][R6.64+0x1a0], R19 ;  /* 0x0001a01306000986 */ /* 0x000fe2000c101924 */
[C---:B------:R-:W-:Y:S02]  /*15810*/  ISETP.GT.AND P5, PT, R0.reuse, 0x71, P3 ;  /* 0x000000710000780c */ /* 0x040fe40001fa4270 */
[C---:B------:R-:W-:Y:S01]  /*15820*/  ISETP.GT.AND P0, PT, R0.reuse, 0x70, P2 ;  /* 0x000000700000780c */ /* 0x040fe20001704270 */
[----:B------:R1:W-:Y:S01]  /*15830*/  @P1 STG.E desc[UR36][R6.64+0x1a4], R11 ;  /* 0x0001a40b06001986 */ /* 0x0003e2000c101924 */
[----:B------:R-:W-:Y:S01]  /*15840*/  ISETP.GT.AND P1, PT, R0, 0x71, P2 ;  /* 0x000000710000780c */ /* 0x000fe20001724270 */
[----:B--2---:R-:W-:-:S02]  /*15850*/  FMUL R3, R217, R2 ;  /* 0x00000002d9037220 */ /* 0x004fc40000400000 */
[----:B------:R2:W-:Y:S01]  /*15860*/  @P4 STG.E desc[UR36][R4.64+0x1c0], R13 ;  /* 0x0001c00d04004986 */ /* 0x0005e2000c101924 */
[----:B------:R-:W-:Y:S01]  /*15870*/  ISETP.GT.AND P4, PT, R0, 0x78, P3 ;  /* 0x000000780000780c */ /* 0x000fe20001f84270 */
[-C--:B------:R-:W-:Y:S01]  /*15880*/  FMUL R15, R216, R2.reuse ;  /* 0x00000002d80f7220 */ /* 0x080fe20000400000 */
[-C--:B0-----:R-:W-:Y:S01]  /*15890*/  FMUL R9, R215, R2.reuse ;  /* 0x00000002d7097220 */ /* 0x081fe20000400000 */
[----:B------:R-:W-:Y:S01]  /*158a0*/  F2FP.TF32.F32.PACK_B R3, R3 ;  /* 0x00000003ff03723e */ /* 0x000fe200024050ff */
[----:B-1----:R-:W-:Y:S02]  /*158b0*/  FMUL R11, R214, R2 ;  /* 0x00000002d60b7220 */ /* 0x002fe40000400000 */
[----:B------:R-:W-:Y:S02]  /*158c0*/  F2FP.TF32.F32.PACK_B R15, R15 ;  /* 0x0000000fff0f723e */ /* 0x000fe400024050ff */
[----:B------:R-:W-:Y:S02]  /*158d0*/  F2FP.TF32.F32.PACK_B R9, R9 ;  /* 0x00000009ff09723e */ /* 0x000fe400024050ff */
[----:B------:R-:W-:Y:S01]  /*158e0*/  F2FP.TF32.F32.PACK_B R11, R11 ;  /* 0x0000000bff0b723e */ /* 0x000fe200024050ff */
[----:B------:R0:W-:Y:S01]  /*158f0*/  @P5 STG.E desc[UR36][R4.64+0x1c4], R3 ;  /* 0x0001c40304005986 */ /* 0x0001e2000c101924 */
[----:B------:R-:W-:-:S03]  /*15900*/  ISETP.GT.AND P5, PT, R0, 0x79, P3 ;  /* 0x000000790000780c */ /* 0x000fc60001fa4270 */
[----:B------:R-:W-:Y:S01]  /*15910*/  @P0 STG.E desc[UR36][R6.64+0x1c0], R15 ;  /* 0x0001c00f06000986 */ /* 0x000fe2000c101924 */
[C---:B------:R-:W-:Y:S01]  /*15920*/  ISETP.GT.AND P0, PT, R0.reuse, 0x78, P2 ;  /* 0x000000780000780c */ /* 0x040fe20001704270 */
[-C--:B--2---:R-:W-:Y:S02]  /*15930*/  FMUL R13, R213, R2.reuse ;  /* 0x00000002d50d7220 */ /* 0x084fe40000400000 */
[----:B------:R1:W-:Y:S01]  /*15940*/  @P1 STG.E desc[UR36][R6.64+0x1c4], R9 ;  /* 0x0001c40906001986 */ /* 0x0003e2000c101924 */
[----:B------:R-:W-:Y:S01]  /*15950*/  ISETP.GT.AND P1, PT, R0, 0x79, P2 ;  /* 0x000000790000780c */ /* 0x000fe20001724270 */
[-C--:B------:R-:W-:Y:S02]  /*15960*/  FMUL R19, R212, R2.reuse ;  /* 0x00000002d4137220 */ /* 0x080fe40000400000 */
[----:B------:R2:W-:Y:S01]  /*15970*/  @P4 STG.E desc[UR36][R4.64+0x1e0], R11 ;  /* 0x0001e00b04004986 */ /* 0x0005e2000c101924 */
[----:B------:R-:W-:Y:S01]  /*15980*/  ISETP.GT.AND P4, PT, R0, 0x80, P3 ;  /* 0x000000800000780c */ /* 0x000fe20001f84270 */
[----:B0-----:R-:W-:Y:S01]  /*15990*/  FMUL R3, R211, R2 ;  /* 0x00000002d3037220 */ /* 0x001fe20000400000 */
[----:B------:R-:W-:-:S02]  /*159a0*/  F2FP.TF32.F32.PACK_B R13, R13 ;  /* 0x0000000dff0d723e */ /* 0x000fc400024050ff */
[----:B------:R-:W-:Y:S01]  /*159b0*/  F2FP.TF32.F32.PACK_B R19, R19 ;  /* 0x00000013ff13723e */ /* 0x000fe200024050ff */
[-C--:B-1----:R-:W-:Y:S01]  /*159c0*/  FMUL R9, R210, R2.reuse ;  /* 0x00000002d2097220 */ /* 0x082fe20000400000 */
        /* <DEDUP_REMOVED lines=204> */
[----:B------:R-:W-:Y:S01]  /*16690*/  ISETP.GT.AND P6, PT, R0, 0xe9, P3 ;  /* 0x000000e90000780c */ /* 0x000fe20001fc4270 */
[-C--:B0-----:R-:W-:Y:S01]  /*166a0*/  FMUL R13, R159, R2.reuse ;  /* 0x000000029f0d7220 */ /* 0x081fe20000400000 */
[----:B------:R-:W-:Y:S01]  /*166b0*/  F2FP.TF32.F32.PACK_B R11, R11 ;  /* 0x0000000bff0b723e */ /* 0x000fe200024050ff */
[-C--:B-1----:R-:W-:Y:S01]  /*166c0*/  FMUL R3, R157, R2.reuse ;  /* 0x000000029d037220 */ /* 0x082fe20000400000 */
[----:B------:R-:W-:Y:S01]  /*166d0*/  F2FP.TF32.F32.PACK_B R15, R15 ;  /* 0x0000000fff0f723e */ /* 0x000fe200024050ff */
[----:B--2---:R-:W-:Y:S01]  /*166e0*/  FMUL R9, R156, R2 ;  /* 0x000000029c097220 */ /* 0x004fe20000400000 */
[----:B------:R-:W-:Y:S02]  /*166f0*/  F2FP.TF32.F32.PACK_B R13, R13 ;  /* 0x0000000dff0d723e */ /* 0x000fe400024050ff */
[----:B------:R-:W-:Y:S01]  /*16700*/  F2FP.TF32.F32.PACK_B R3, R3 ;  /* 0x00000003ff03723e */ /* 0x000fe200024050ff */
[----:B------:R0:W-:Y:S01]  /*16710*/  @P5 STG.E desc[UR36][R4.64+0x384], R11 ;  /* 0x0003840b04005986 */ /* 0x0001e2000c101924 */
[----:B------:R-:W-:-:S03]  /*16720*/  F2FP.TF32.F32.PACK_B R9, R9 ;  /* 0x00000009ff09723e */ /* 0x000fc600024050ff */
[----:B------:R-:W-:Y:S01]  /*16730*/  @P0 STG.E desc[UR36][R6.64+0x380], R15 ;  /* 0x0003800f06000986 */ /* 0x000fe2000c101924 */
[----:B------:R-:W-:-:S03]  /*16740*/  ISETP.GT.AND P0, PT, R0, 0xe8, P2 ;  /* 0x000000e80000780c */ /* 0x000fc60001704270 */
[----:B------:R1:W-:Y:S01]  /*16750*/  @P1 STG.E desc[UR36][R6.64+0x384], R13 ;  /* 0x0003840d06001986 */ /* 0x0003e2000c101924 */
[----:B------:R-:W-:-:S03]  /*16760*/  ISETP.GT.AND P5, PT, R0, 0xe9, P2 ;  /* 0x000000e90000780c */ /* 0x000fc600017a4270 */
[----:B------:R2:W-:Y:S01]  /*16770*/  @P4 STG.E desc[UR36][R4.64+0x3a0], R3 ;  /* 0x0003a00304004986 */ /* 0x0005e2000c101924 */
[-C--:B------:R-:W-:Y:S01]  /*16780*/  FMUL R19, R155, R2.reuse ;  /* 0x000000029b137220 */ /* 0x080fe20000400000 */
[C---:B------:R-:W-:Y:S02]  /*16790*/  ISETP.GT.AND P4, PT, R0.reuse, 0xf1, P3 ;  /* 0x000000f10000780c */ /* 0x040fe40001f84270 */
[----:B------:R3:W-:Y:S01]  /*167a0*/  @P6 STG.E desc[UR36][R4.64+0x3a4], R9 ;  /* 0x0003a40904006986 */ /* 0x0007e2000c101924 */
[----:B------:R-:W-:Y:S01]  /*167b0*/  ISETP.GT.AND P6, PT, R0, 0xf0, P3 ;  /* 0x000000f00000780c */ /* 0x000fe20001fc4270 */
[-C--:B0-----:R-:W-:Y:S01]  /*167c0*/  FMUL R11, R154, R2.reuse ;  /* 0x000000029a0b7220 */ /* 0x081fe20000400000 */
[-C--:B-1----:R-:W-:Y:S01]  /*167d0*/  FMUL R13, R153, R2.reuse ;  /* 0x00000002990d7220 */ /* 0x082fe20000400000 */
[----:B------:R-:W-:Y:S01]  /*167e0*/  F2FP.TF32.F32.PACK_B R19, R19 ;  /* 0x00000013ff13723e */ /* 0x000fe200024050ff */
[----:B--2---:R-:W-:Y:S02]  /*167f0*/  FMUL R3, R23, R2 ;  /* 0x0000000217037220 */ /* 0x004fe40000400000 */
[----:B------:R-:W-:-:S02]  /*16800*/  F2FP.TF32.F32.PACK_B R11, R11 ;  /* 0x0000000bff0b723e */ /* 0x000fc400024050ff */
[----:B------:R-:W-:Y:S02]  /*16810*/  F2FP.TF32.F32.PACK_B R13, R13 ;  /* 0x0000000dff0d723e */ /* 0x000fe400024050ff */
[----:B------:R-:W-:Y:S01]  /*16820*/  F2FP.TF32.F32.PACK_B R3, R3 ;  /* 0x00000003ff03723e */ /* 0x000fe200024050ff */
[----:B------:R0:W-:Y:S04]  /*16830*/  @P0 STG.E desc[UR36][R6.64+0x3a0], R19 ;  /* 0x0003a01306000986 */ /* 0x0001e8000c101924 */
[----:B------:R1:W-:Y:S04]  /*16840*/  @P5 STG.E desc[UR36][R6.64+0x3a4], R11 ;  /* 0x0003a40b06005986 */ /* 0x0003e8000c101924 */
[----:B------:R-:W-:Y:S01]  /*16850*/  @P6 STG.E desc[UR36][R4.64+0x3c0], R13 ;  /* 0x0003c00d04006986 */ /* 0x000fe2000c101924 */
[----:B------:R-:W-:-:S03]  /*16860*/  ISETP.GT.AND P6, PT, R0, 0xf0, P2 ;  /* 0x000000f00000780c */ /* 0x000fc600017c4270 */
[----:B------:R2:W-:Y:S01]  /*16870*/  @P4 STG.E desc[UR36][R4.64+0x3c4], R3 ;  /* 0x0003c40304004986 */ /* 0x0005e2000c101924 */
[C---:B------:R-:W-:Y:S02]  /*16880*/  ISETP.GT.AND P4, PT, R0.reuse, 0xf8, P3 ;  /* 0x000000f80000780c */ /* 0x040fe40001f84270 */
[C---:B------:R-:W-:Y:S02]  /*16890*/  ISETP.GT.AND P3, PT, R0.reuse, 0xf9, P3 ;  /* 0x000000f90000780c */ /* 0x040fe40001f64270 */
[----:B------:R-:W-:Y:S01]  /*168a0*/  ISETP.GT.AND P5, PT, R0, 0xf1, P2 ;  /* 0x000000f10000780c */ /* 0x000fe200017a4270 */
[-C--:B---3--:R-:W-:Y:S01]  /*168b0*/  FMUL R9, R22, R2.reuse ;  /* 0x0000000216097220 */ /* 0x088fe20000400000 */
[-C--:B------:R-:W-:Y:S01]  /*168c0*/  FMUL R15, R21, R2.reuse ;  /* 0x00000002150f7220 */ /* 0x080fe20000400000 */
[-C--:B0-----:R-:W-:Y:S01]  /*168d0*/  FMUL R19, R20, R2.reuse ;  /* 0x0000000214137220 */ /* 0x081fe20000400000 */
[----:B------:R-:W-:Y:S01]  /*168e0*/  FMUL R21, R18, R2 ;  /* 0x0000000212157220 */ /* 0x000fe20000400000 */
[----:B------:R-:W-:Y:S01]  /*168f0*/  USHF.L.U32 UR12, UR8, 0x9, URZ ;  /* 0x00000009080c7899 */ /* 0x000fe2000800063f */
[----:B------:R-:W-:-:S02]  /*16900*/  F2FP.TF32.F32.PACK_B R9, R9 ;  /* 0x00000009ff09723e */ /* 0x000fc400024050ff */
[----:B------:R-:W-:Y:S01]  /*16910*/  F2FP.TF32.F32.PACK_B R15, R15 ;  /* 0x0000000fff0f723e */ /* 0x000fe200024050ff */
[----:B------:R-:W-:Y:S01]  /*16920*/  USHF.L.U64.HI UR11, UR8, 0x9, UR9 ;  /* 0x00000009080b7899 */ /* 0x000fe20008010209 */
[----:B------:R-:W-:Y:S01]  /*16930*/  F2FP.TF32.F32.PACK_B R19, R19 ;  /* 0x00000013ff13723e */ /* 0x000fe200024050ff */
[----:B------:R-:W-:Y:S01]  /*16940*/  @P3 IMAD.MOV.U32 R10, RZ, RZ, R4 ;  /* 0x000000ffff0a3224 */ /* 0x000fe200078e0004 */
[----:B------:R-:W-:Y:S01]  /*16950*/  F2FP.TF32.F32.PACK_B R21, R21 ;  /* 0x00000015ff15723e */ /* 0x000fe200024050ff */
[----:B-1----:R-:W-:Y:S01]  /*16960*/  @P3 IMAD.MOV.U32 R11, RZ, RZ, R5 ;  /* 0x000000ffff0b3224 */ /* 0x002fe200078e0005 */
[----:B------:R0:W-:Y:S01]  /*16970*/  @P6 STG.E desc[UR36][R6.64+0x3c0], R9 ;  /* 0x0003c00906006986 */ /* 0x0001e2000c101924 */
[----:B--2---:R-:W-:-:S03]  /*16980*/  IMAD.U32 R3, RZ, RZ, UR12 ;  /* 0x0000000cff037e24 */ /* 0x004fc6000f8e00ff */
[----:B------:R-:W-:Y:S01]  /*16990*/  @P5 STG.E desc[UR36][R6.64+0x3c4], R15 ;  /* 0x0003c40f06005986 */ /* 0x000fe2000c101924 */
[----:B------:R-:W-:-:S03]  /*169a0*/  ISETP.GT.AND P1, PT, R158, 0x80, PT ;  /* 0x000000809e00780c */ /* 0x000fc60003f24270 */
[----:B------:R1:W-:Y:S01]  /*169b0*/  @P4 STG.E desc[UR36][R4.64+0x3e0], R19 ;  /* 0x0003e01304004986 */ /* 0x0003e2000c101924 */
[C---:B------:R-:W-:Y:S02]  /*169c0*/  ISETP.GT.AND P4, PT, R0.reuse, 0xf8, P2 ;  /* 0x000000f80000780c */ /* 0x040fe40001784270 */
[----:B------:R-:W-:Y:S01]  /*169d0*/  ISETP.GT.AND P2, PT, R0, 0xf9, P2 ;  /* 0x000000f90000780c */ /* 0x000fe20001744270 */
[----:B------:R2:W-:Y:S01]  /*169e0*/  @P3 STG.E desc[UR36][R10.64+0x3e4], R21 ;  /* 0x0003e4150a003986 */ /* 0x0005e2000c101924 */
[----:B0-----:R-:W-:Y:S01]  /*169f0*/  IMAD.U32 R9, RZ, RZ, UR11 ;  /* 0x0000000bff097e24 */ /* 0x001fe2000f8e00ff */
[----:B------:R-:W-:Y:S01]  /*16a00*/  IADD3 R8, P3, P6, R4, UR5, R3 ;  /* 0x0000000504087c10 */ /* 0x000fe2000fe7e003 */
[-C--:B------:R-:W-:Y:S01]  /*16a10*/  FMUL R23, R14, R2.reuse ;  /* 0x000000020e177220 */ /* 0x080fe20000400000 */
[-C--:B------:R-:W-:Y:S01]  /*16a20*/  FMUL R13, R12, R2.reuse ;  /* 0x000000020c0d7220 */ /* 0x080fe20000400000 */
[----:B------:R-:W-:Y:S02]  /*16a30*/  ISETP.GT.AND P5, PT, R0, RZ, P1 ;  /* 0x000000ff0000720c */ /* 0x000fe40000fa4270 */
[----:B------:R-:W-:Y:S01]  /*16a40*/  IADD3.X R9, R5, UR4, R9, P3, P6 ;  /* 0x0000000405097c10 */ /* 0x000fe20009fec409 */
[----:B------:R-:W-:Y:S01]  /*16a50*/  FMUL R3, R24, R2 ;  /* 0x0000000218037220 */ /* 0x000fe20000400000 */
[----:B------:R-:W-:-:S02]  /*16a60*/  ISETP.GT.AND P3, PT, R0, 0x1, P1 ;  /* 0x000000010000780c */ /* 0x000fc40000f64270 */
[----:B------:R-:W-:Y:S01]  /*16a70*/  F2FP.TF32.F32.PACK_B R23, R23 ;  /* 0x00000017ff17723e */ /* 0x000fe200024050ff */
[----:B------:R-:W-:Y:S01]  /*16a80*/  FMUL R25, R25, R2 ;  /* 0x0000000219197220 */ /* 0x000fe20000400000 */
[----:B-1----:R-:W-:Y:S02]  /*16a90*/  IADD3 R4, P6, R4, UR12, RZ ;  /* 0x0000000c04047c10 */ /* 0x002fe4000ffde0ff */
[----:B------:R-:W-:Y:S02]  /*16aa0*/  F2FP.TF32.F32.PACK_B R13, R13 ;  /* 0x0000000dff0d723e */ /* 0x000fe400024050ff */
[----:B------:R-:W-:Y:S01]  /*16ab0*/  ISETP.GT.AND P0, PT, R158, 0x88, PT ;  /* 0x000000889e00780c */ /* 0x000fe20003f04270 */
[----:B------:R-:W-:Y:S01]  /*16ac0*/  @P4 STG.E desc[UR36][R6.64+0x3e0], R23 ;  /* 0x0003e01706004986 */ /* 0x000fe2000c101924 */
[----:B------:R-:W-:Y:S02]  /*16ad0*/  IADD3.X R5, R5, UR11, RZ, P6, !PT ;  /* 0x0000000b05057c10 */ /* 0x000fe4000b7fe4ff */
[----:B------:R-:W-:Y:S01]  /*16ae0*/  F2FP.TF32.F32.PACK_B R3, R3 ;  /* 0x00000003ff03723e */ /* 0x000fe200024050ff */
[----:B------:R-:W-:Y:S01]  /*16af0*/  @P2 STG.E desc[UR36][R6.64+0x3e4], R13 ;  /* 0x0003e40d06002986 */ /* 0x000fe2000c101924 */
[----:B------:R-:W-:-:S02]  /*16b00*/  F2FP.TF32.F32.PACK_B R25, R25 ;  /* 0x00000019ff19723e */ /* 0x000fc400024050ff */
[----:B------:R-:W-:Y:S01]  /*16b10*/  ISETP.GT.AND P2, PT, R0, RZ, P0 ;  /* 0x000000ff0000720c */ /* 0x000fe20000744270 */
[----:B------:R0:W-:Y:S01]  /*16b20*/  @P5 STG.E desc[UR36][R4.64], R3 ;  /* 0x0000000304005986 */ /* 0x0001e2000c101924 */
[-C--:B------:R-:W-:Y:S01]  /*16b30*/  FMUL R15, R26, R2.reuse ;  /* 0x000000021a0f7220 */ /* 0x080fe20000400000 */
[----:B------:R-:W-:Y:S02]  /*16b40*/  ISETP.GT.AND P4, PT, R0, 0x1, P0 ;  /* 0x000000010000780c */ /* 0x000fe40000784270 */
[----:B--2---:R-:W-:Y:S01]  /*16b50*/  IADD3 R10, P5, R4, UR5, RZ ;  /* 0x00000005040a7c10 */ /* 0x004fe2000ffbe0ff */
[----:B------:R-:W-:Y:S01]  /*16b60*/  @P3 STG.E desc[UR36][R4.64+0x4], R25 ;  /* 0x0000041904003986 */ /* 0x000fe2000c101924 */
[----:B------:R-:W-:Y:S01]  /*16b70*/  ISETP.GT.AND P3, PT, R0, 0x8, P1 ;  /* 0x000000080000780c */ /* 0x000fe20000f64270 */
[-C--:B------:R-:W-:Y:S01]  /*16b80*/  FMUL R27, R27, R2.reuse ;  /* 0x000000021b1b7220 */ /* 0x080fe20000400000 */
[----:B------:R-:W-:Y:S02]  /*16b90*/  F2FP.TF32.F32.PACK_B R15, R15 ;  /* 0x0000000fff0f723e */ /* 0x000fe400024050ff */
[----:B------:R-:W-:Y:S01]  /*16ba0*/  IADD3.X R11, R5, UR4, RZ, P5, !PT ;  /* 0x00000004050b7c10 */ /* 0x000fe2000affe4ff */
[----:B0-----:R-:W-:Y:S01]  /*16bb0*/  FMUL R3, R28, R2 ;  /* 0x000000021c037220 */ /* 0x001fe20000400000 */
[----:B------:R-:W-:-:S02]  /*16bc0*/  F2FP.TF32.F32.PACK_B R27, R27 ;  /* 0x0000001bff1b723e */ /* 0x000fc400024050ff */
[C---:B------:R-:W-:Y:S01]  /*16bd0*/  ISETP.GT.AND P5, PT, R0.reuse, 0x9, P1 ;  /* 0x000000090000780c */ /* 0x040fe20000fa4270 */
[----:B------:R-:W-:Y:S01]  /*16be0*/  @P2 STG.E desc[UR36][R10.64], R15 ;  /* 0x0000000f0a002986 */ /* 0x000fe2000c101924 */
[----:B------:R-:W-:Y:S02]  /*16bf0*/  F2FP.TF32.F32.PACK_B R3, R3 ;  /* 0x00000003ff03723e */ /* 0x000fe400024050ff */
[----:B------:R-:W-:Y:S01]  /*16c00*/  ISETP.GT.AND P2, PT, R0, 0x8, P0 ;  /* 0x000000080000780c */ /* 0x000fe20000744270 */
[-C--:B------:R-:W-:Y:S01]  /*16c10*/  FMUL R29, R29, R2.reuse ;  /* 0x000000021d1d7220 */ /* 0x080fe20000400000 */
[----:B------:R0:W-:Y:S01]  /*16c20*/  @P4 STG.E desc[UR36][R10.64+0x4], R27 ;  /* 0x0000041b0a004986 */ /* 0x0001e2000c101924 */
[----:B------:R-:W-:Y:S01]  /*16c30*/  FMUL R13, R30, R2 ;  /* 0x000000021e0d7220 */ /* 0x000fe20000400000 */
[----:B------:R-:W-:Y:S02]  /*16c40*/  IADD3 R6, P4, R4, UR5, RZ ;  /* 0x0000000504067c10 */ /* 0x000fe4000ff9e0ff */
[----:B------:R1:W-:Y:S01]  /*16c50*/  @P3 STG.E desc[UR36][R4.64+0x20], R3 ;  /* 0x0000200304003986 */ /* 0x0003e2000c101924 */
[----:B------:R-:W-:-:S02]  /*16c60*/  ISETP.GT.AND P3, PT, R0, 0x9, P0 ;  /* 0x000000090000780c */ /* 0x000fc40000764270 */
[----:B------:R-:W-:Y:S01]  /*16c70*/  F2FP.TF32.F32.PACK_B R29, R29 ;  /* 0x0000001dff1d723e */ /* 0x000fe200024050ff */
[----:B------:R-:W-:Y:S01]  /*16c80*/  FMUL R31, R31, R2 ;  /* 0x000000021f1f7220 */ /* 0x000fe20000400000 */
[----:B------:R-:W-:Y:S02]  /*16c90*/  F2FP.TF32.F32.PACK_B R13, R13 ;  /* 0x0000000dff0d723e */ /* 0x000fe400024050ff */
[----:B------:R-:W-:Y:S01]  /*16ca0*/  IADD3.X R7, R5, UR4, RZ, P4, !PT ;  /* 0x0000000405077c10 */ /* 0x000fe2000a7fe4ff */
[----:B------:R-:W-:Y:S01]  /*16cb0*/  @P5 STG.E desc[UR36][R4.64+0x24], R29 ;  /* 0x0000241d04005986 */ /* 0x000fe2000c101924 */
[----:B------:R-:W-:-:S03]  /*16cc0*/  F2FP.TF32.F32.PACK_B R31, R31 ;  /* 0x0000001fff1f723e */ /* 0x000fc600024050ff */
[----:B------:R2:W-:Y:S01]  /*16cd0*/  @P2 STG.E desc[UR36][R6.64+0x20], R13 ;  /* 0x0000200d06002986 */ /* 0x0005e2000c101924 */
[C---:B------:R-:W-:Y:S02]  /*16ce0*/  ISETP.GT.AND P2, PT, R0.reuse, 0x10, P0 ;  /* 0x000000100000780c */ /* 0x040fe40000744270 */
[C---:B------:R-:W-:Y:S01]  /*16cf0*/  ISETP.GT.AND P4, PT, R0.reuse, 0x10, P1 ;  /* 0x000000100000780c */ /* 0x040fe20000f84270 */
[----:B------:R-:W-:Y:S01]  /*16d00*/  @P3 STG.E desc[UR36][R8.64+0x24], R31 ;  /* 0x0000241f08003986 */ /* 0x000fe2000c101924 */
[----:B------:R-:W-:Y:S01]  /*16d10*/  ISETP.GT.AND P5, PT, R0, 0x11, P1 ;  /* 0x000000110000780c */ /* 0x000fe20000fa4270 */
[-C--:B0-----:R-:W-:Y:S01]  /*16d20*/  FMUL R11, R32, R2.reuse ;  /* 0x00000002200b7220 */ /* 0x081fe20000400000 */
[----:B------:R-:W-:Y:S01]  /*16d30*/  ISETP.GT.AND P3, PT, R0, 0x11, P0 ;  /* 0x000000110000780c */ /* 0x000fe20000764270 */
[-C--:B------:R-:W-:Y:S01]  /*16d40*/  FMUL R33, R33, R2.reuse ;  /* 0x0000000221217220 */ /* 0x080fe20000400000 */
[----:B-1----:R-:W-:Y:S02]  /*16d50*/  FMUL R3, R34, R2 ;  /* 0x0000000222037220 */ /* 0x002fe40000400000 */
[----:B------:R-:W-:-:S02]  /*16d60*/  F2FP.TF32.F32.PACK_B R11, R11 ;  /* 0x0000000bff0b723e */ /* 0x000fc400024050ff */
[----:B------:R-:W-:Y:S01]  /*16d70*/  F2FP.TF32.F32.PACK_B R33, R33 ;  /* 0x00000021ff21723e */ /* 0x000fe200024050ff */
[----:B--2---:R-:W-:Y:S01]  /*16d80*/  @P2 IMAD.MOV.U32 R6, RZ, RZ, R8 ;  /* 0x000000ffff062224 */ /* 0x004fe200078e0008 */
[----:B------:R-:W-:Y:S01]  /*16d90*/  F2FP.TF32.F32.PACK_B R3, R3 ;  /* 0x00000003ff03723e */ /* 0x000fe200024050ff */
[----:B------:R-:W-:Y:S02]  /*16da0*/  @P2 IMAD.MOV.U32 R7, RZ, RZ, R9 ;  /* 0x000000ffff072224 */ /* 0x000fe400078e0009 */
[----:B------:R-:W-:Y:S01]  /*16db0*/  FMUL R35, R35, R2 ;  /* 0x0000000223237220 */ /* 0x000fe20000400000 */
[----:B------:R-:W-:Y:S04]  /*16dc0*/  @P4 STG.E desc[UR36][R4.64+0x40], R11 ;  /* 0x0000400b04004986 */ /* 0x000fe8000c101924 */
[----:B------:R-:W-:Y:S01]  /*16dd0*/  @P5 STG.E desc[UR36][R4.64+0x44], R33 ;  /* 0x0000442104005986 */ /* 0x000fe2000c101924 */
[----:B------:R-:W-:-:S03]  /*16de0*/  F2FP.TF32.F32.PACK_B R35, R35 ;  /* 0x00000023ff23723e */ /* 0x000fc600024050ff */
[----:B------:R0:W-:Y:S01]  /*16df0*/  @P2 STG.E desc[UR36][R6.64+0x40], R3 ;  /* 0x0000400306002986 */ /* 0x0001e2000c101924 */
[C---:B------:R-:W-:Y:S02]  /*16e00*/  ISETP.GT.AND P2, PT, R0.reuse, 0x18, P0 ;  /* 0x000000180000780c */ /* 0x040fe40000744270 */
[C---:B------:R-:W-:Y:S02]  /*16e10*/  ISETP.GT.AND P4, PT, R0.reuse, 0x18, P1 ;  /* 0x000000180000780c */ /* 0x040fe40000f84270 */
[----:B------:R-:W-:Y:S01]  /*16e20*/  ISETP.GT.AND P5, PT, R0, 0x19, P1 ;  /* 0x000000190000780c */ /* 0x000fe20000fa4270 */
[----:B0-----:R-:W-:Y:S02]  /*16e30*/  @P3 IMAD.MOV.U32 R6, RZ, RZ, R8 ;  /* 0x000000ffff063224 */ /* 0x001fe400078e0008 */
[----:B------:R-:W-:Y:S02]  /*16e40*/  @P3 IMAD.MOV.U32 R7, RZ, RZ, R9 ;  /* 0x000000ffff073224 */ /* 0x000fe400078e0009 */
[-C--:B------:R-:W-:Y:S01]  /*16e50*/  FMUL R13, R36, R2.reuse ;  /* 0x00000002240d7220 */ /* 0x080fe20000400000 */
[----:B------:R-:W-:-:S02]  /*16e60*/  FMUL R37, R37, R2 ;  /* 0x0000000225257220 */ /* 0x000fc40000400000 */
[----:B------:R0:W-:Y:S01]  /*16e70*/  @P3 STG.E desc[UR36][R6.64+0x44], R35 ;  /* 0x0000442306003986 */ /* 0x0001e2000c101924 */
[----:B------:R-:W-:Y:S01]  /*16e80*/  ISETP.GT.AND P3, PT, R0, 0x19, P0 ;  /* 0x000000190000780c */ /* 0x000fe20000764270 */
[-C--:B------:R-:W-:Y:S01]  /*16e90*/  FMUL R11, R38, R2.reuse ;  /* 0x00000002260b7220 */ /* 0x080fe20000400000 */
[----:B------:R-:W-:Y:S02]  /*16ea0*/  F2FP.TF32.F32.PACK_B R13, R13 ;  /* 0x0000000dff0d723e */ /* 0x000fe400024050ff */
[----:B------:R-:W-:Y:S01]  /*16eb0*/  F2FP.TF32.F32.PACK_B R37, R37 ;  /* 0x00000025ff25723e */ /* 0x000fe200024050ff */
[----:B------:R-:W-:Y:S01]  /*16ec0*/  FMUL R39, R39, R2 ;  /* 0x0000000227277220 */ /* 0x000fe20000400000 */
[----:B------:R-:W-:Y:S01]  /*16ed0*/  F2FP.TF32.F32.PACK_B R11, R11 ;  /* 0x0000000bff0b723e */ /* 0x000fe200024050ff */
[----:B------:R-:W-:Y:S01]  /*16ee0*/  @P4 STG.E desc[UR36][R4.64+0x60], R13 ;  /* 0x0000600d04004986 */ /* 0x000fe2000c101924 */
[----:B0-----:R-:W-:Y:S01]  /*16ef0*/  @P2 IMAD.MOV.U32 R6, RZ, RZ, R8 ;  /* 0x000000ffff062224 */ /* 0x001fe200078e0008 */
[----:B------:R-:W-:-:S02]  /*16f00*/  @P2 MOV R7, R9 ;  /* 0x0000000900072202 */ /* 0x000fc40000000f00 */
        /* <DEDUP_REMOVED lines=18> */
[----:B0-----:R-:W-:Y:S02]  /*17030*/  @P2 IMAD.MOV.U32 R6, RZ, RZ, R8 ;  /* 0x000000ffff062224 */ /* 0x001fe400078e0008 */
[----:B------:R-:W-:Y:S01]  /*17040*/  @P2 IMAD.MOV.U32 R7, RZ, RZ, R9 ;  /* 0x000000ffff072224 */ /* 0x000fe200078e0009 */
        /* <DEDUP_REMOVED lines=45> */
[----:B------:R-:W-:Y:S02]  /*17320*/  ISETP.GT.AND P5, PT, R0, 0x39, P1 ;  /* 0x000000390000780c */ /* 0x000fe40000fa4270 */
[----:B0-----:R-:W-:Y:S01]  /*17330*/  @P3 MOV R6, R8 ;  /* 0x0000000800063202 */ /* 0x001fe20000000f00 */
        /* <DEDUP_REMOVED lines=59> */
[----:B0-----:R-:W-:Y:S01]  /*176f0*/  @P3 IMAD.MOV.U32 R6, RZ, RZ, R8 ;  /* 0x000000ffff063224 */ /* 0x001fe200078e0008 */
[----:B------:R-:W-:Y:S01]  /*17700*/  @P3 MOV R7, R9 ;  /* 0x0000000900073202 */ /* 0x000fe20000000f00 */
[-C--:B------:R-:W-:Y:S01]  /*17710*/  FMUL R3, R64, R2.reuse ;  /* 0x0000000240037220 */ /* 0x080fe20000400000 */
[----:B------:R-:W-:-:S03]  /*17720*/  FMUL R65, R65, R2 ;  /* 0x0000000241417220 */ /* 0x000fc60000400000 */
        /* <DEDUP_REMOVED lines=68> */
[----:B0-----:R-:W-:Y:S01]  /*17b70*/  @P2 MOV R6, R8 ;  /* 0x0000000800062202 */ /* 0x001fe20000000f00 */
[----:B------:R-:W-:-:S02]  /*17b80*/  @P2 IMAD.MOV.U32 R7, RZ, RZ, R9 ;  /* 0x000000ffff072224 */ /* 0x000fc400078e0009 */
        /* <DEDUP_REMOVED lines=206> */
[-C--:B------:R-:W-:Y:S01]  /*18870*/  FMUL R13, R120, R2.reuse ;  /* 0x00000002780d7220 */ /* 0x080fe20000400000 */
[----:B0-----:R-:W-:Y:S02]  /*18880*/  @P3 IMAD.MOV.U32 R6, RZ, RZ, R8 ;  /* 0x000000ffff063224 */ /* 0x001fe400078e0008 */
[----:B------:R-:W-:Y:S02]  /*18890*/  @P3 IMAD.MOV.U32 R7, RZ, RZ, R9 ;  /* 0x000000ffff073224 */ /* 0x000fe400078e0009 */
[-C--:B------:R-:W-:Y:S01]  /*188a0*/  FMUL R121, R121, R2.reuse ;  /* 0x0000000279797220 */ /* 0x080fe20000400000 */
[----:B------:R-:W-:-:S02]  /*188b0*/  FMUL R11, R122, R2 ;  /* 0x000000027a0b7220 */ /* 0x000fc40000400000 */
[----:B------:R0:W-:Y:S01]  /*188c0*/  @P3 STG.E desc[UR36][R6.64+0x2e4], R119 ;  /* 0x0002e47706003986 */ /* 0x0001e2000c101924 */
[C---:B------:R-:W-:Y:S02]  /*188d0*/  ISETP.GT.AND P3, PT, R0.reuse, 0xc1, P0 ;  /* 0x000000c10000780c */ /* 0x040fe40000764270 */
[----:B------:R-:W-:Y:S02]  /*188e0*/  F2FP.TF32.F32.PACK_B R13, R13 ;  /* 0x0000000dff0d723e */ /* 0x000fe400024050ff */
[----:B------:R-:W-:Y:S01]  /*188f0*/  F2FP.TF32.F32.PACK_B R121, R121 ;  /* 0x00000079ff79723e */ /* 0x000fe200024050ff */
[-C--:B------:R-:W-:Y:S01]  /*18900*/  FMUL R123, R123, R2.reuse ;  /* 0x000000027b7b7220 */ /* 0x080fe20000400000 */
[----:B------:R-:W-:Y:S01]  /*18910*/  F2FP.TF32.F32.PACK_B R11, R11 ;  /* 0x0000000bff0b723e */ /* 0x000fe200024050ff */
[----:B------:R-:W-:Y:S01]  /*18920*/  @P4 STG.E desc[UR36][R4.64+0x300], R13 ;  /* 0x0003000d04004986 */ /* 0x000fe2000c101924 */
[----:B0-----:R-:W-:Y:S02]  /*18930*/  @P2 IMAD.MOV.U32 R6, RZ, RZ, R8 ;  /* 0x000000ffff062224 */ /* 0x001fe400078e0008 */
[----:B------:R-:W-:Y:S01]  /*18940*/  @P2 IMAD.MOV.U32 R7, RZ, RZ, R9 ;  /* 0x000000ffff072224 */ /* 0x000fe200078e0009 */
[----:B------:R-:W-:Y:S01]  /*18950*/  @P5 STG.E desc[UR36][R4.64+0x304], R121 ;  /* 0x0003047904005986 */ /* 0x000fe2000c101924 */
[----:B------:R-:W-:Y:S01]  /*18960*/  ISETP.GT.AND P4, PT, R0, 0xc8, P1 ;  /* 0x000000c80000780c */ /* 0x000fe20000f84270 */
[----:B------:R-:W-:Y:S01]  /*18970*/  FMUL R3, R124, R2 ;  /* 0x000000027c037220 */ /* 0x000fe20000400000 */
[----:B------:R-:W-:Y:S01]  /*18980*/  F2FP.TF32.F32.PACK_B R123, R123 ;  /* 0x0000007bff7b723e */ /* 0x000fe200024050ff */
[----:B------:R0:W-:Y:S01]  /*18990*/  @P2 STG.E desc[UR36][R6.64+0x300], R11 ;  /* 0x0003000b06002986 */ /* 0x0001e2000c101924 */
[----:B------:R-:W-:-:S02]  /*189a0*/  ISETP.GT.AND P2, PT, R0, 0xc8, P0 ;  /* 0x000000c80000780c */ /* 0x000fc40000744270 */
[----:B------:R-:W-:Y:S01]  /*189b0*/  ISETP.GT.AND P5, PT, R0, 0xc9, P1 ;  /* 0x000000c90000780c */ /* 0x000fe20000fa4270 */
[-C--:B------:R-:W-:Y:S01]  /*189c0*/  FMUL R125, R125, R2.reuse ;  /* 0x000000027d7d7220 */ /* 0x080fe20000400000 */
[----:B------:R-:W-:Y:S01]  /*189d0*/  F2FP.TF32.F32.PACK_B R3, R3 ;  /* 0x00000003ff03723e */ /* 0x000fe200024050ff */
[----:B0-----:R-:W-:Y:S02]  /*189e0*/  @P3 IMAD.MOV.U32 R6, RZ, RZ, R8 ;  /* 0x000000ffff063224 */ /* 0x001fe400078e0008 */
[----:B------:R-:W-:Y:S02]  /*189f0*/  @P3 IMAD.MOV.U32 R7, RZ, RZ, R9 ;  /* 0x000000ffff073224 */ /* 0x000fe400078e0009 */
[----:B------:R-:W-:-:S03]  /*18a00*/  FMUL R13, R126, R2 ;  /* 0x000000027e0d7220 */ /* 0x000fc60000400000 */
[----:B------:R0:W-:Y:S01]  /*18a10*/  @P3 STG.E desc[UR36][R6.64+0x304], R123 ;  /* 0x0003047b06003986 */ /* 0x0001e2000c101924 */
[C---:B------:R-:W-:Y:S02]  /*18a20*/  ISETP.GT.AND P3, PT, R0.reuse, 0xc9, P0 ;  /* 0x000000c90000780c */ /* 0x040fe40000764270 */
[----:B------:R-:W-:Y:S01]  /*18a30*/  F2FP.TF32.F32.PACK_B R125, R125 ;  /* 0x0000007dff7d723e */ /* 0x000fe200024050ff */
[----:B------:R-:W-:Y:S01]  /*18a40*/  @P4 STG.E desc[UR36][R4.64+0x320], R3 ;  /* 0x0003200304004986 */ /* 0x000fe2000c101924 */
[----:B------:R-:W-:Y:S01]  /*18a50*/  ISETP.GT.AND P4, PT, R0, 0xd0, P1 ;  /* 0x000000d00000780c */ /* 0x000fe20000f84270 */
[-C--:B------:R-:W-:Y:S01]  /*18a60*/  FMUL R127, R127, R2.reuse ;  /* 0x000000027f7f7220 */ /* 0x080fe20000400000 */
[----:B------:R-:W-:Y:S01]  /*18a70*/  F2FP.TF32.F32.PACK_B R13, R13 ;  /* 0x0000000dff0d723e */ /* 0x000fe200024050ff */
[----:B------:R-:W-:Y:S01]  /*18a80*/  FMUL R11, R128, R2 ;  /* 0x00000002800b7220 */ /* 0x000fe20000400000 */
[----:B0-----:R-:W-:Y:S02]  /*18a90*/  @P2 IMAD.MOV.U32 R6, RZ, RZ, R8 ;  /* 0x000000ffff062224 */ /* 0x001fe400078e0008 */
[----:B------:R-:W-:Y:S01]  /*18aa0*/  @P2 IMAD.MOV.U32 R7, RZ, RZ, R9 ;  /* 0x000000ffff072224 */ /* 0x000fe200078e0009 */
[----:B------:R-:W-:Y:S01]  /*18ab0*/  @P5 STG.E desc[UR36][R4.64+0x324], R125 ;  /* 0x0003247d04005986 */ /* 0x000fe2000c101924 */
[----:B------:R-:W-:-:S02]  /*18ac0*/  ISETP.GT.AND P5, PT, R0, 0xd1, P1 ;  /* 0x000000d10000780c */ /* 0x000fc40000fa4270 */
[----:B------:R-:W-:Y:S01]  /*18ad0*/  F2FP.TF32.F32.PACK_B R127, R127 ;  /* 0x0000007fff7f723e */ /* 0x000fe200024050ff */
[----:B------:R0:W-:Y:S01]  /*18ae0*/  @P2 STG.E desc[UR36][R6.64+0x320], R13 ;  /* 0x0003200d06002986 */ /* 0x0001e2000c101924 */
[----:B------:R-:W-:Y:S02]  /*18af0*/  F2FP.TF32.F32.PACK_B R11, R11 ;  /* 0x0000000bff0b723e */ /* 0x000fe400024050ff */
[----:B------:R-:W-:Y:S01]  /*18b00*/  ISETP.GT.AND P2, PT, R0, 0xd0, P0 ;  /* 0x000000d00000780c */ /* 0x000fe20000744270 */
[----:B------:R-:W-:Y:S01]  /*18b10*/  FMUL R129, R129, R2 ;  /* 0x0000000281817220 */ /* 0x000fe20000400000 */
[----:B0-----:R-:W-:Y:S02]  /*18b20*/  @P3 IMAD.MOV.U32 R6, RZ, RZ, R8 ;  /* 0x000000ffff063224 */ /* 0x001fe400078e0008 */
[----:B------:R-:W-:Y:S02]  /*18b30*/  @P3 IMAD.MOV.U32 R7, RZ, RZ, R9 ;  /* 0x000000ffff073224 */ /* 0x000fe400078e0009 */
[----:B------:R-:W-:-:S03]  /*18b40*/  F2FP.TF32.F32.PACK_B R129, R129 ;  /* 0x00000081ff81723e */ /* 0x000fc600024050ff */
[----:B------:R0:W-:Y:S01]  /*18b50*/  @P3 STG.E desc[UR36][R6.64+0x324], R127 ;  /* 0x0003247f06003986 */ /* 0x0001e2000c101924 */
[----:B------:R-:W-:-:S03]  /*18b60*/  FMUL R3, R130, R2 ;  /* 0x0000000282037220 */ /* 0x000fc60000400000 */
[----:B------:R1:W-:Y:S01]  /*18b70*/  @P4 STG.E desc[UR36][R4.64+0x340], R11 ;  /* 0x0003400b04004986 */ /* 0x0003e2000c101924 */
[C---:B------:R-:W-:Y:S02]  /*18b80*/  ISETP.GT.AND P4, PT, R0.reuse, 0xd1, P0 ;  /* 0x000000d10000780c */ /* 0x040fe40000784270 */
[C---:B------:R-:W-:Y:S01]  /*18b90*/  ISETP.GT.AND P3, PT, R0.reuse, 0xd8, P0 ;  /* 0x000000d80000780c */ /* 0x040fe20000764270 */
[----:B------:R-:W-:Y:S01]  /*18ba0*/  @P5 STG.E desc[UR36][R4.64+0x344], R129 ;  /* 0x0003448104005986 */ /* 0x000fe2000c101924 */
[----:B------:R-:W-:Y:S01]  /*18bb0*/  ISETP.GT.AND P5, PT, R0, 0xd8, P1 ;  /* 0x000000d80000780c */ /* 0x000fe20000fa4270 */
[----:B------:R-:W-:Y:S01]  /*18bc0*/  FMUL R131, R131, R2 ;  /* 0x0000000283837220 */ /* 0x000fe20000400000 */
[----:B------:R-:W-:Y:S01]  /*18bd0*/  F2FP.TF32.F32.PACK_B R3, R3 ;  /* 0x00000003ff03723e */ /* 0x000fe200024050ff */
[----:B0-----:R-:W-:Y:S01]  /*18be0*/  @P2 IMAD.MOV.U32 R7, RZ, RZ, R9 ;  /* 0x000000ffff072224 */ /* 0x001fe200078e0009 */
[----:B------:R-:W-:Y:S01]  /*18bf0*/  @P2 MOV R6, R8 ;  /* 0x0000000800062202 */ /* 0x000fe20000000f00 */
[-C--:B------:R-:W-:Y:S01]  /*18c00*/  FMUL R13, R132, R2.reuse ;  /* 0x00000002840d7220 */ /* 0x080fe20000400000 */
[----:B------:R-:W-:Y:S01]  /*18c10*/  ISETP.GT.AND P6, PT, R0, 0xd9, P1 ;  /* 0x000000d90000780c */ /* 0x000fe20000fc4270 */
[-C--:B------:R-:W-:Y:S01]  /*18c20*/  FMUL R133, R133, R2.reuse ;  /* 0x0000000285857220 */ /* 0x080fe20000400000 */
[----:B------:R-:W-:Y:S01]  /*18c30*/  F2FP.TF32.F32.PACK_B R131, R131 ;  /* 0x00000083ff83723e */ /* 0x000fe200024050ff */
[----:B------:R0:W-:Y:S01]  /*18c40*/  @P2 STG.E desc[UR36][R6.64+0x340], R3 ;  /* 0x0003400306002986 */ /* 0x0001e2000c101924 */
[----:B-1----:R-:W-:Y:S01]  /*18c50*/  FMUL R11, R134, R2 ;  /* 0x00000002860b7220 */ /* 0x002fe20000400000 */
[----:B------:R-:W-:-:S02]  /*18c60*/  F2FP.TF32.F32.PACK_B R13, R13 ;  /* 0x0000000dff0d723e */ /* 0x000fc400024050ff */
[----:B------:R-:W-:Y:S02]  /*18c70*/  ISETP.GT.AND P2, PT, R0, 0xd9, P0 ;  /* 0x000000d90000780c */ /* 0x000fe40000744270 */
[----:B------:R-:W-:Y:S01]  /*18c80*/  F2FP.TF32.F32.PACK_B R133, R133 ;  /* 0x00000085ff85723e */ /* 0x000fe200024050ff */
[----:B0-----:R-:W-:Y:S02]  /*18c90*/  @P4 IMAD.MOV.U32 R6, RZ, RZ, R8 ;  /* 0x000000ffff064224 */ /* 0x001fe400078e0008 */
[----:B------:R-:W-:Y:S01]  /*18ca0*/  @P4 IMAD.MOV.U32 R7, RZ, RZ, R9 ;  /* 0x000000ffff074224 */ /* 0x000fe200078e0009 */
[----:B------:R-:W-:-:S04]  /*18cb0*/  F2FP.TF32.F32.PACK_B R11, R11 ;  /* 0x0000000bff0b723e */ /* 0x000fc800024050ff */
[----:B------:R0:W-:Y:S01]  /*18cc0*/  @P4 STG.E desc[UR36][R6.64+0x344], R131 ;  /* 0x0003448306004986 */ /* 0x0001e2000c101924 */
[----:B------:R-:W-:-:S03]  /*18cd0*/  FMUL R135, R135, R2 ;  /* 0x0000000287877220 */ /* 0x000fc60000400000 */
[----:B------:R1:W-:Y:S01]  /*18ce0*/  @P5 STG.E desc[UR36][R4.64+0x360], R13 ;  /* 0x0003600d04005986 */ /* 0x0003e2000c101924 */
[----:B------:R-:W-:-:S03]  /*18cf0*/  ISETP.GT.AND P5, PT, R0, 0xe0, P0 ;  /* 0x000000e00000780c */ /* 0x000fc600007a4270 */
[----:B------:R-:W-:Y:S01]  /*18d00*/  @P6 STG.E desc[UR36][R4.64+0x364], R133 ;  /* 0x0003648504006986 */ /* 0x000fe2000c101924 */
[----:B0-----:R-:W-:Y:S02]  /*18d10*/  @P3 IMAD.MOV.U32 R6, RZ, RZ, R8 ;  /* 0x000000ffff063224 */ /* 0x001fe400078e0008 */
[----:B------:R-:W-:Y:S01]  /*18d20*/  @P3 IMAD.MOV.U32 R7, RZ, RZ, R9 ;  /* 0x000000ffff073224 */ /* 0x000fe200078e0009 */
[----:B------:R-:W-:-:S04]  /*18d30*/  ISETP.GT.AND P4, PT, R0, 0xe1, P1 ;  /* 0x000000e10000780c */ /* 0x000fc80000f84270 */
[----:B------:R0:W-:Y:S01]  /*18d40*/  @P3 STG.E desc[UR36][R6.64+0x360], R11 ;  /* 0x0003600b06003986 */ /* 0x0001e2000c101924 */
[----:B------:R-:W-:Y:S01]  /*18d50*/  ISETP.GT.AND P3, PT, R0, 0xe0, P1 ;  /* 0x000000e00000780c */ /* 0x000fe20000f64270 */
[-C--:B------:R-:W-:Y:S01]  /*18d60*/  FMUL R3, R136, R2.reuse ;  /* 0x0000000288037220 */ /* 0x080fe20000400000 */
[----:B------:R-:W-:Y:S01]  /*18d70*/  ISETP.GT.AND P6, PT, R0, 0xe1, P0 ;  /* 0x000000e10000780c */ /* 0x000fe200007c4270 */
[-C--:B------:R-:W-:Y:S01]  /*18d80*/  FMUL R137, R137, R2.reuse ;  /* 0x0000000289897220 */ /* 0x080fe20000400000 */
[----:B------:R-:W-:Y:S01]  /*18d90*/  F2FP.TF32.F32.PACK_B R135, R135 ;  /* 0x00000087ff87723e */ /* 0x000fe200024050ff */
[-C--:B-1----:R-:W-:Y:S01]  /*18da0*/  FMUL R13, R138, R2.reuse ;  /* 0x000000028a0d7220 */ /* 0x082fe20000400000 */
[----:B------:R-:W-:Y:S01]  /*18db0*/  F2FP.TF32.F32.PACK_B R3, R3 ;  /* 0x00000003ff03723e */ /* 0x000fe200024050ff */
[----:B0-----:R-:W-:Y:S02]  /*18dc0*/  @P2 IMAD.MOV.U32 R6, RZ, RZ, R8 ;  /* 0x000000ffff062224 */ /* 0x001fe400078e0008 */
[----:B------:R-:W-:Y:S01]  /*18dd0*/  @P2 IMAD.MOV.U32 R7, RZ, RZ, R9 ;  /* 0x000000ffff072224 */ /* 0x000fe200078e0009 */
[----:B------:R-:W-:Y:S01]  /*18de0*/  F2FP.TF32.F32.PACK_B R137, R137 ;  /* 0x00000089ff89723e */ /* 0x000fe200024050ff */
[----:B------:R-:W-:Y:S01]  /*18df0*/  FMUL R139, R139, R2 ;  /* 0x000000028b8b7220 */ /* 0x000fe20000400000 */
[----:B------:R-:W-:-:S02]  /*18e00*/  F2FP.TF32.F32.PACK_B R13, R13 ;  /* 0x0000000dff0d723e */ /* 0x000fc400024050ff */
[----:B------:R0:W-:Y:S02]  /*18e10*/  @P2 STG.E desc[UR36][R6.64+0x364], R135 ;  /* 0x0003648706002986 */ /* 0x0001e4000c101924 */
[----:B------:R-:W-:Y:S02]  /*18e20*/  F2FP.TF32.F32.PACK_B R139, R139 ;  /* 0x0000008bff8b723e */ /* 0x000fe400024050ff */
[----:B------:R-:W-:Y:S04]  /*18e30*/  @P3 STG.E desc[UR36][R4.64+0x380], R3 ;  /* 0x0003800304003986 */ /* 0x000fe8000c101924 */
[----:B------:R-:W-:Y:S01]  /*18e40*/  @P4 STG.E desc[UR36][R4.64+0x384], R137 ;  /* 0x0003848904004986 */ /* 0x000fe2000c101924 */
[----:B0-----:R-:W-:Y:S02]  /*18e50*/  @P5 IMAD.MOV.U32 R6, RZ, RZ, R8 ;  /* 0x000000ffff065224 */ /* 0x001fe400078e0008 */
[----:B------:R-:W-:-:S05]  /*18e60*/  @P5 IMAD.MOV.U32 R7, RZ, RZ, R9 ;  /* 0x000000ffff075224 */ /* 0x000fca00078e0009 */
[----:B------:R0:W-:Y:S01]  /*18e70*/  @P5 STG.E desc[UR36][R6.64+0x380], R13 ;  /* 0x0003800d06005986 */ /* 0x0001e2000c101924 */
[C---:B------:R-:W-:Y:S02]  /*18e80*/  ISETP.GT.AND P5, PT, R0.reuse, 0xe8, P0 ;  /* 0x000000e80000780c */ /* 0x040fe400007a4270 */
[C---:B------:R-:W-:Y:S01]  /*18e90*/  ISETP.GT.AND P2, PT, R0.reuse, 0xe8, P1 ;  /* 0x000000e80000780c */ /* 0x040fe20000f44270 */
[----:B0-----:R-:W-:Y:S02]  /*18ea0*/  @P6 IMAD.MOV.U32 R6, RZ, RZ, R8 ;  /* 0x000000ffff066224 */ /* 0x001fe400078e0008 */
[----:B------:R-:W-:Y:S01]  /*18eb0*/  @P6 IMAD.MOV.U32 R7, RZ, RZ, R9 ;  /* 0x000000ffff076224 */ /* 0x000fe200078e0009 */
[----:B------:R-:W-:-:S04]  /*18ec0*/  ISETP.GT.AND P3, PT, R0, 0xe9, P0 ;  /* 0x000000e90000780c */ /* 0x000fc80000764270 */
[----:B------:R0:W-:Y:S01]  /*18ed0*/  @P6 STG.E desc[UR36][R6.64+0x384], R139 ;  /* 0x0003848b06006986 */ /* 0x0001e2000c101924 */
[----:B------:R-:W-:Y:S01]  /*18ee0*/  ISETP.GT.AND P6, PT, R0, 0xe9, P1 ;  /* 0x000000e90000780c */ /* 0x000fe20000fc4270 */
[-C--:B------:R-:W-:Y:S01]  /*18ef0*/  FMUL R11, R140, R2.reuse ;  /* 0x000000028c0b7220 */ /* 0x080fe20000400000 */
[-C--:B------:R-:W-:Y:S01]  /*18f00*/  FMUL R141, R141, R2.reuse ;  /* 0x000000028d8d7220 */ /* 0x080fe20000400000 */
[-C--:B------:R-:W-:Y:S01]  /*18f10*/  FMUL R15, R142, R2.reuse ;  /* 0x000000028e0f7220 */ /* 0x080fe20000400000 */
[----:B------:R-:W-:Y:S02]  /*18f20*/  ISETP.GT.AND P4, PT, R0, 0xf0, P1 ;  /* 0x000000f00000780c */ /* 0x000fe40000f84270 */
[----:B------:R-:W-:Y:S02]  /*18f30*/  F2FP.TF32.F32.PACK_B R11, R11 ;  /* 0x0000000bff0b723e */ /* 0x000fe400024050ff */
[----:B------:R-:W-:Y:S01]  /*18f40*/  F2FP.TF32.F32.PACK_B R141, R141 ;  /* 0x0000008dff8d723e */ /* 0x000fe200024050ff */
[-C--:B------:R-:W-:Y:S01]  /*18f50*/  FMUL R143, R143, R2.reuse ;  /* 0x000000028f8f7220 */ /* 0x080fe20000400000 */
[----:B------:R-:W-:Y:S01]  /*18f60*/  F2FP.TF32.F32.PACK_B R15, R15 ;  /* 0x0000000fff0f723e */ /* 0x000fe200024050ff */
[----:B0-----:R-:W-:Y:S01]  /*18f70*/  @P5 IMAD.MOV.U32 R6, RZ, RZ, R8 ;  /* 0x000000ffff065224 */ /* 0x001fe200078e0008 */
[----:B------:R-:W-:Y:S01]  /*18f80*/  @P5 MOV R7, R9 ;  /* 0x0000000900075202 */ /* 0x000fe20000000f00 */
[----:B------:R-:W-:Y:S01]  /*18f90*/  FMUL R3, R144, R2 ;  /* 0x0000000290037220 */ /* 0x000fe20000400000 */
[----:B------:R-:W-:Y:S01]  /*18fa0*/  @P2 STG.E desc[UR36][R4.64+0x3a0], R11 ;  /* 0x0003a00b04002986 */ /* 0x000fe2000c101924 */
[----:B------:R-:W-:-:S03]  /*18fb0*/  F2FP.TF32.F32.PACK_B R143, R143 ;  /* 0x0000008fff8f723e */ /* 0x000fc600024050ff */
[----:B------:R-:W-:Y:S01]  /*18fc0*/  @P6 STG.E desc[UR36][R4.64+0x3a4], R141 ;  /* 0x0003a48d04006986 */ /* 0x000fe2000c101924 */
[----:B------:R-:W-:-:S03]  /*18fd0*/  F2FP.TF32.F32.PACK_B R3, R3 ;  /* 0x00000003ff03723e */ /* 0x000fc600024050ff */
[----:B------:R0:W-:Y:S01]  /*18fe0*/  @P5 STG.E desc[UR36][R6.64+0x3a0], R15 ;  /* 0x0003a00f06005986 */ /* 0x0001e2000c101924 */
[C---:B------:R-:W-:Y:S02]  /*18ff0*/  ISETP.GT.AND P5, PT, R0.reuse, 0xf0, P0 ;  /* 0x000000f00000780c */ /* 0x040fe400007a4270 */
[----:B------:R-:W-:Y:S01]  /*19000*/  ISETP.GT.AND P2, PT, R0, 0xf1, P1 ;  /* 0x000000f10000780c */ /* 0x000fe20000f44270 */
[-C--:B------:R-:W-:Y:S01]  /*19010*/  FMUL R145, R145, R2.reuse ;  /* 0x0000000291917220 */ /* 0x080fe20000400000 */
[----:B0-----:R-:W-:Y:S02]  /*19020*/  @P3 IMAD.MOV.U32 R6, RZ, RZ, R8 ;  /* 0x000000ffff063224 */ /* 0x001fe400078e0008 */
[----:B------:R-:W-:Y:S02]  /*19030*/  @P3 IMAD.MOV.U32 R7, RZ, RZ, R9 ;  /* 0x000000ffff073224 */ /* 0x000fe400078e0009 */
[----:B------:R-:W-:-:S03]  /*19040*/  FMUL R13, R146, R2 ;  /* 0x00000002920d7220 */ /* 0x000fc60000400000 */
[----:B------:R0:W-:Y:S04]  /*19050*/  @P3 STG.E desc[UR36][R6.64+0x3a4], R143 ;  /* 0x0003a48f06003986 */ /* 0x0001e8000c101924 */
[----:B------:R-:W-:Y:S01]  /*19060*/  @P4 STG.E desc[UR36][R4.64+0x3c0], R3 ;  /* 0x0003c00304004986 */ /* 0x000fe2000c101924 */
[C---:B------:R-:W-:Y:S02]  /*19070*/  ISETP.GT.AND P4, PT, R0.reuse, 0xf1, P0 ;  /* 0x000000f10000780c */ /* 0x040fe40000784270 */
[C---:B------:R-:W-:Y:S02]  /*19080*/  ISETP.GT.AND P3, PT, R0.reuse, 0xf8, P1 ;  /* 0x000000f80000780c */ /* 0x040fe40000f64270 */
[----:B------:R-:W-:Y:S02]  /*19090*/  F2FP.TF32.F32.PACK_B R145, R145 ;  /* 0x00000091ff91723e */ /* 0x000fe400024050ff */
[C---:B------:R-:W-:Y:S01]  /*190a0*/  ISETP.GT.AND P1, PT, R0.reuse, 0xf9, P1 ;  /* 0x000000f90000780c */ /* 0x040fe20000f24270 */
[----:B0-----:R-:W-:Y:S01]  /*190b0*/  @P5 IMAD.MOV.U32 R6, RZ, RZ, R8 ;  /* 0x000000ffff065224 */ /* 0x001fe200078e0008 */
[----:B------:R-:W-:Y:S01]  /*190c0*/  ISETP.GT.AND P6, PT, R0, 0xf8, P0 ;  /* 0x000000f80000780c */ /* 0x000fe200007c4270 */
[----:B------:R-:W-:Y:S01]  /*190d0*/  @P5 IMAD.MOV.U32 R7, RZ, RZ, R9 ;  /* 0x000000ffff075224 */ /* 0x000fe200078e0009 */
[----:B------:R-:W-:Y:S01]  /*190e0*/  F2FP.TF32.F32.PACK_B R13, R13 ;  /* 0x0000000dff0d723e */ /* 0x000fe200024050ff */
[-C--:B------:R-:W-:Y:S01]  /*190f0*/  FMUL R147, R147, R2.reuse ;  /* 0x0000000293937220 */ /* 0x080fe20000400000 */
[-C--:B------:R-:W-:Y:S01]  /*19100*/  FMUL R19, R148, R2.reuse ;  /* 0x0000000294137220 */ /* 0x080fe20000400000 */
[----:B------:R-:W-:Y:S01]  /*19110*/  FMUL R149, R149, R2 ;  /* 0x0000000295957220 */ /* 0x000fe20000400000 */
[----:B------:R-:W-:Y:S01]  /*19120*/  @P2 STG.E desc[UR36][R4.64+0x3c4], R145 ;  /* 0x0003c49104002986 */ /* 0x000fe2000c101924 */
[----:B------:R-:W-:-:S02]  /*19130*/  ISETP.GT.AND P0, PT, R0, 0xf9, P0 ;  /* 0x000000f90000780c */ /* 0x000fc40000704270 */
[----:B------:R-:W-:Y:S01]  /*19140*/  F2FP.TF32.F32.PACK_B R147, R147 ;  /* 0x00000093ff93723e */ /* 0x000fe200024050ff */
[----:B------:R0:W-:Y:S01]  /*19150*/  @P5 STG.E desc[UR36][R6.64+0x3c0], R13 ;  /* 0x0003c00d06005986 */ /* 0x0001e2000c101924 */
[----:B------:R-:W-:Y:S01]  /*19160*/  F2FP.TF32.F32.PACK_B R19, R19 ;  /* 0x00000013ff13723e */ /* 0x000fe200024050ff */
[-C--:B------:R-:W-:Y:S01]  /*19170*/  FMUL R21, R150, R2.reuse ;  /* 0x0000000296157220 */ /* 0x080fe20000400000 */
[----:B------:R-:W-:Y:S01]  /*19180*/  F2FP.TF32.F32.PACK_B R149, R149 ;  /* 0x00000095ff95723e */ /* 0x000fe200024050ff */
[----:B------:R-:W-:Y:S01]  /*19190*/  FMUL R151, R151, R2 ;  /* 0x0000000297977220 */ /* 0x000fe20000400000 */
[----:B0-----:R-:W-:Y:S02]  /*191a0*/  @P4 IMAD.MOV.U32 R6, RZ, RZ, R8 ;  /* 0x000000ffff064224 */ /* 0x001fe400078e0008 */
[----:B------:R-:W-:Y:S01]  /*191b0*/  @P4 IMAD.MOV.U32 R7, RZ, RZ, R9 ;  /* 0x000000ffff074224 */ /* 0x000fe200078e0009 */
[----:B------:R-:W-:-:S04]  /*191c0*/  F2FP.TF32.F32.PACK_B R21, R21 ;  /* 0x00000015ff15723e */ /* 0x000fc800024050ff */
[----:B------:R-:W-:Y:S01]  /*191d0*/  @P4 STG.E desc[UR36][R6.64+0x3c4], R147 ;  /* 0x0003c49306004986 */ /* 0x000fe2000c101924 */
[----:B------:R-:W-:-:S03]  /*191e0*/  F2FP.TF32.F32.PACK_B R151, R151 ;  /* 0x00000097ff97723e */ /* 0x000fc600024050ff */
[----:B------:R-:W-:Y:S04]  /*191f0*/  @P3 STG.E desc[UR36][R4.64+0x3e0], R19 ;  /* 0x0003e01304003986 */ /* 0x000fe8000c101924 */
[----:B------:R0:W-:Y:S02]  /*19200*/  @P1 STG.E desc[UR36][R4.64+0x3e4], R149 ;  /* 0x0003e49504001986 */ /* 0x0001e4000c101924 */
[----:B0-----:R-:W-:Y:S02]  /*19210*/  @P6 IMAD.MOV.U32 R4, RZ, RZ, R8 ;  /* 0x000000ffff046224 */ /* 0x001fe400078e0008 */
[----:B------:R-:W-:-:S05]  /*19220*/  @P6 IMAD.MOV.U32 R5, RZ, RZ, R9 ;  /* 0x000000ffff056224 */ /* 0x000fca00078e0009 */
[----:B------:R0:W-:Y:S04]  /*19230*/  @P6 STG.E desc[UR36][R4.64+0x3e0], R21 ;  /* 0x0003e01504006986 */ /* 0x0001e8000c101924 */
[----:B------:R0:W-:Y:S02]  /*19240*/  @P0 STG.E desc[UR36][R8.64+0x3e4], R151 ;  /* 0x0003e49708000986 */ /* 0x0001e4000c101924 */
.L_x_542:
[----:B------:R-:W-:Y:S05]  /*19250*/  BSYNC B0 ;  /* 0x0000000000007941 */ /* 0x000fea0003800000 */
.L_x_34:
[----:B0---4-:R-:W4:Y:S04]  /*19260*/  LDL.LU R5, [R1+0x200] ;  /* 0x0002000001057983 */ /* 0x011f280000300800 */
[----:B------:R-:W4:Y:S01]  /*19270*/  LDL.LU R4, [R1+0x204] ;  /* 0x0002040001047983 */ /* 0x000f220000300800 */
[----:B------:R-:W-:Y:S01]  /*19280*/  ULDC UR4, c[0x0][0xc] ;  /* 0x0000030000047ab9 */ /* 0x000fe20000000800 */
[----:B------:R-:W-:Y:S01]  /*19290*/  ULDC UR5, c[0x0][0x10] ;  /* 0x0000040000057ab9 */ /* 0x000fe20000000800 */
[----:B------:R-:W4:Y:S01]  /*192a0*/  LDC R3, c[0x0][0x14] ;  /* 0x00000500ff037b82 */ /* 0x000f220000000800 */
[----:B------:R-:W-:Y:S01]  /*192b0*/  UIMAD.WIDE.U32 UR4, UR4, UR5, URZ ;  /* 0x00000005040472a5 */ /* 0x000fe2000f8e003f */
[----:B------:R-:W-:Y:S01]  /*192c0*/  PRMT R0, RZ, 0x7610, R0 ;  /* 0x00007610ff007816 */ /* 0x000fe20000000000 */
[----:B------:R-:W-:Y:S01]  /*192d0*/  UMOV UR42, 0xffffffff ;  /* 0xffffffff002a7882 */ /* 0x000fe20000000000 */
[----:B------:R-:W-:-:S03]  /*192e0*/  UMOV UR43, 0xffffffff ;  /* 0xffffffff002b7882 */ /* 0x000fc60000000000 */
[----:B----4-:R-:W-:-:S04]  /*192f0*/  IMAD.WIDE.U32 R4, R3, UR4, R4 ;  /* 0x0000000403047c25 */ /* 0x010fc8000f8e0004 */
[----:B------:R-:W-:Y:S01]  /*19300*/  IMAD R3, R3, UR5, RZ ;  /* 0x0000000503037c24 */ /* 0x000fe2000f8e02ff */
[----:B------:R-:W-:Y:S01]  /*19310*/  ULDC.64 UR4, c[0x0][0x650] ;  /* 0x0001940000047ab9 */ /* 0x000fe20000000a00 */
[----:B------:R-:W-:Y:S01]  /*19320*/  IMAD.MOV.U32 R7, RZ, RZ, R4 ;  /* 0x000000ffff077224 */ /* 0x000fe200078e0004 */
[----:B------:R-:W-:Y:S01]  /*19330*/  ISETP.GE.U32.AND P0, PT, R4, UR4, PT ;  /* 0x0000000404007c0c */ /* 0x000fe2000bf06070 */
[----:B------:R-:W-:-:S05]  /*19340*/  IMAD.IADD R6, R5, 0x1, R3 ;  /* 0x0000000105067824 */ /* 0x000fca00078e0203 */
[----:B------:R0:W-:Y:S01]  /*19350*/  STL [R1+0x200], R6 ;  /* 0x0002000601007387 */ /* 0x0001e20000100800 */
[----:B------:R-:W-:-:S03]  /*19360*/  ISETP.GE.U32.AND.EX P0, PT, R6, UR5, PT, P0 ;  /* 0x0000000506007c0c */ /* 0x000fc6000bf06100 */
[----:B------:R0:W-:Y:S10]  /*19370*/  STL [R1+0x204], R7 ;  /* 0x0002040701007387 */ /* 0x0001f40000100800 */
[----:B0-----:R-:W-:Y:S05]  /*19380*/  @P0 BRA `(.L_x_543) ;  /* 0x0000000400880947 */ /* 0x001fea0003800000 */
[----:B------:R-:W0:Y:S01]  /*19390*/  S2UR UR6, SR_CTAID.X ;  /* 0x00000000000679c3 */ /* 0x000e220000002500 */
[----:B------:R-:W-:Y:S01]  /*193a0*/  ULDC.64 UR12, c[0x0][0x628] ;  /* 0x00018a00000c7ab9 */ /* 0x000fe20000000a00 */
[----:B------:R-:W-:Y:S01]  /*193b0*/  ULDC UR4, c[0x0][0x150] ;  /* 0x0000540000047ab9 */ /* 0x000fe20000000800 */
[----:B------:R-:W-:Y:S01]  /*193c0*/  ISETP.NE.U32.AND P0, PT, RZ, UR12, PT ;  /* 0x0000000cff007c0c */ /* 0x000fe2000bf05070 */
[----:B------:R-:W-:Y:S01]  /*193d0*/  ULDC UR15, c[0x0][0x630] ;  /* 0x00018c00000f7ab9 */ /* 0x000fe20000000800 */
[C---:B------:R-:W-:Y:S01]  /*193e0*/  R2UR UR16, R7.reuse ;  /* 0x00000000071072ca */ /* 0x040fe200000e0000 */
[----:B------:R-:W-:Y:S01]  /*193f0*/  ULDC UR19, c[0x0][0x154] ;  /* 0x0000550000137ab9 */ /* 0x000fe20000000800 */
[----:B------:R-:W-:Y:S01]  /*19400*/  ISETP.NE.AND.EX P0, PT, RZ, UR13, PT, P0 ;  /* 0x0000000dff007c0c */ /* 0x000fe2000bf05300 */
[----:B------:R-:W4:Y:S01]  /*19410*/  S2UR UR18, SR_CTAID.Y ;  /* 0x00000000001279c3 */ /* 0x000f220000002600 */
[----:B------:R-:W-:Y:S02]  /*19420*/  R2UR UR17, R6 ;  /* 0x00000000061172ca */ /* 0x000fe400000e0000 */
[----:B------:R-:W-:-:S02]  /*19430*/  R2UR UR10, R7 ;  /* 0x00000000070a72ca */ /* 0x000fc400000e0000 */
[----:B------:R-:W-:Y:S02]  /*19440*/  R2UR UR11, R6 ;  /* 0x00000000060b72ca */ /* 0x000fe400000e0000 */
[----:B0-----:R-:W-:-:S05]  /*19450*/  I2FP.F32.U32 R0, UR6 ;  /* 0x0000000600007c45 */ /* 0x001fca0008201000 */
[----:B------:R-:W-:-:S04]  /*19460*/  FMUL R0, R0, UR4 ;  /* 0x0000000400007c20 */ /* 0x000fc80008400000 */
[----:B------:R0:W0:Y:S01]  /*19470*/  F2I.U32.TRUNC.NTZ R3, R0 ;  /* 0x0000000000037305 */ /* 0x000022000020f000 */
[----:B----4-:R-:W-:Y:S05]  /*19480*/  @!P0 BRA `(.L_x_544) ;  /* 0x0000000000308947 */ /* 0x010fea0003800000 */
        /* <DEDUP_REMOVED lines=12> */
.L_x_544:
[----:B------:R-:W-:Y:S01]  /*19550*/  USHF.R.U64 UR43, UR10, UR15, UR11 ;  /* 0x0000000f0a2b7299 */ /* 0x000fe2000800120b */
[----:B0-----:R-:W-:Y:S01]  /*19560*/  I2FP.F32.U32 R0, UR18 ;  /* 0x0000001200007c45 */ /* 0x001fe20008201000 */
[----:B------:R-:W-:Y:S02]  /*19570*/  USHF.R.U32.HI UR4, URZ, UR15, UR11 ;  /* 0x0000000f3f047299 */ /* 0x000fe4000801160b */
[----:B------:R-:W-:Y:S02]  /*19580*/  UIADD3 UR10, UP0, URZ, -UR43, URZ ;  /* 0x8000002b3f0a7290 */ /* 0x000fe4000ff1e03f */
[----:B------:R-:W-:Y:S01]  /*19590*/  FMUL R0, R0, UR19 ;  /* 0x0000001300007c20 */ /* 0x000fe20008400000 */
[----:B------:R-:W-:Y:S01]  /*195a0*/  ULDC.64 UR12, c[0x0][0x620] ;  /* 0x00018800000c7ab9 */ /* 0x000fe20000000a00 */
[----:B------:R-:W-:Y:S01]  /*195b0*/  UIADD3.X UR4, URZ, ~UR4, URZ, UP0, !UPT ;  /* 0x800000043f047290 */ /* 0x000fe200087fe43f */
[----:B------:R-:W-:Y:S01]  /*195c0*/  UMOV UR8, UR16 ;  /* 0x0000001000087c82 */ /* 0x000fe20008000000 */
[----:B------:R-:W-:-:S02]  /*195d0*/  UMOV UR9, UR17 ;  /* 0x0000001100097c82 */ /* 0x000fc40008000000 */
[----:B------:R-:W-:Y:S01]  /*195e0*/  UIMAD UR4, UR4, UR12, URZ ;  /* 0x0000000c040472a4 */ /* 0x000fe2000f8e023f */
[----:B------:R-:W0:Y:S01]  /*195f0*/  F2I.U32.TRUNC.NTZ R0, R0 ;  /* 0x0000000000007305 */ /* 0x000e22000020f000 */
[----:B------:R-:W-:Y:S01]  /*19600*/  UIMAD.WIDE.U32 UR8, UR10, UR12, UR8 ;  /* 0x0000000c0a0872a5 */ /* 0x000fe2000f8e0008 */
[----:B------:R-:W-:Y:S01]  /*19610*/  R2UR UR12, R3 ;  /* 0x00000000030c72ca */ /* 0x000fe200000e0000 */
[----:B------:R-:W-:Y:S01]  /*19620*/  UIMAD UR10, UR10, UR13, UR4 ;  /* 0x0000000d0a0a72a4 */ /* 0x000fe2000f8e0204 */
[----:B------:R-:W-:Y:S01]  /*19630*/  ULDC UR11, c[0x0][0x618] ;  /* 0x00018600000b7ab9 */ /* 0x000fe20000000800 */
[----:B------:R-:W-:Y:S02]  /*19640*/  ULDC UR21, c[0x0][0x658] ;  /* 0x0001960000157ab9 */ /* 0x000fe40000000800 */
[----:B------:R-:W-:Y:S01]  /*19650*/  UIADD3 UR9, UR9, UR10, URZ ;  /* 0x0000000a09097290 */ /* 0x000fe2000fffe03f */
[----:B------:R-:W-:Y:S01]  /*19660*/  UMOV UR15, 0xffffffff ;  /* 0xffffffff000f7882 */ /* 0x000fe20000000000 */
[----:B------:R-:W-:Y:S01]  /*19670*/  ULDC.64 UR4, c[0x0][0x640] ;  /* 0x0001900000047ab9 */ /* 0x000fe20000000a00 */
[----:B------:R-:W-:Y:S01]  /*19680*/  USHF.L.U32 UR15, UR15, UR21, URZ ;  /* 0x000000150f0f7299 */ /* 0x000fe2000800063f */
[----:B------:R-:W-:Y:S01]  /*19690*/  ISETP.NE.U32.AND P0, PT, RZ, UR4, PT ;  /* 0x00000004ff007c0c */ /* 0x000fe2000bf05070 */
[----:B------:R-:W-:-:S02]  /*196a0*/  USHF.R.U64 UR16, UR8, UR11, UR9 ;  /* 0x0000000b08107299 */ /* 0x000fc40008001209 */
[----:B------:R-:W-:Y:S01]  /*196b0*/  USHF.R.U32.HI UR8, URZ, UR11, UR9 ;  /* 0x0000000b3f087299 */ /* 0x000fe20008011609 */
[----:B0-----:R-:W-:Y:S01]  /*196c0*/  R2UR UR14, R0 ;  /* 0x00000000000e72ca */ /* 0x001fe200000e0000 */
[----:B------:R-:W-:Y:S01]  /*196d0*/  ULDC UR17, c[0x0][0x608] ;  /* 0x0001820000117ab9 */ /* 0x000fe20000000800 */
[----:B------:R-:W-:Y:S01]  /*196e0*/  ULOP3.LUT UR41, URZ, UR15, URZ, 0x33, !UPT ;  /* 0x0000000f3f297292 */ /* 0x000fe2000f8e333f */
[----:B------:R-:W-:Y:S01]  /*196f0*/  ISETP.NE.AND.EX P0, PT, RZ, UR5, PT, P0 ;  /* 0x00000005ff007c0c */ /* 0x000fe2000bf05300 */
[----:B------:R-:W-:Y:S02]  /*19700*/  USHF.R.U64 UR15, UR16, UR17, UR8 ;  /* 0x00000011100f7299 */ /* 0x000fe40008001208 */
[----:B------:R-:W-:Y:S02]  /*19710*/  USHF.R.U32.HI UR8, URZ, UR17, UR8 ;  /* 0x000000113f087299 */ /* 0x000fe40008011608 */
[----:B------:R-:W-:Y:S02]  /*19720*/  UIADD3 UR12, -UR12, URZ, URZ ;  /* 0x0000003f0c0c7290 */ /* 0x000fe4000fffe13f */
[----:B------:R-:W-:Y:S01]  /*19730*/  USHF.R.U64 UR17, UR15, UR21, UR8 ;  /* 0x000000150f117299 */ /* 0x000fe20008001208 */
[----:B------:R-:W-:Y:S01]  /*19740*/  UMOV UR19, 0x1 ;  /* 0x0000000100137882 */ /* 0x000fe20000000000 */
[----:B------:R-:W-:Y:S01]  /*19750*/  ULDC UR13, c[0x0][0x144] ;  /* 0x00005100000d7ab9 */ /* 0x000fe20000000800 */
[----:B------:R-:W-:Y:S01]  /*19760*/  ULDC UR7, c[0x0][0x600] ;  /* 0x0001800000077ab9 */ /* 0x000fe20000000800 */
[----:B------:R-:W-:-:S02]  /*19770*/  USHF.L.U32 UR24, UR19, UR21, URZ ;  /* 0x0000001513187299 */ /* 0x000fc4000800063f */
[----:B------:R-:W-:Y:S02]  /*19780*/  USHF.R.U32.HI UR8, URZ, UR21, UR8 ;  /* 0x000000153f087299 */ /* 0x000fe40008011608 */
[----:B------:R-:W-:Y:S02]  /*19790*/  UIMAD UR21, UR13, UR12, UR6 ;  /* 0x0000000c0d1572a4 */ /* 0x000fe4000f8e0206 */
[----:B------:R-:W-:Y:S02]  /*197a0*/  UIADD3 UR20, UR7, -0x1, URZ ;  /* 0xffffffff07147890 */ /* 0x000fe4000fffe03f */
[----:B------:R-:W-:Y:S01]  /*197b0*/  UIADD3 UR19, -UR14, URZ, URZ ;  /* 0x0000003f0e137290 */ /* 0x000fe2000fffe13f */
[----:B------:R-:W-:Y:S01]  /*197c0*/  ULDC UR25, c[0x0][0x148] ;  /* 0x0000520000197ab9 */ /* 0x000fe20000000800 */
[----:B------:R-:W-:Y:S01]  /*197d0*/  ULDC UR22, c[0x0][0x648] ;  /* 0x0001920000167ab9 */ /* 0x000fe20000000800 */
[----:B------:R-:W-:Y:S01]  /*197e0*/  ULDC UR23, c[0x0][0x638] ;  /* 0x00018e0000177ab9 */ /* 0x000fe20000000800 */
        /* <DEDUP_REMOVED lines=14> */
.L_x_545:
[----:B------:R-:W-:Y:S01]  /*198d0*/  UISETP.NE.AND UP0, UPT, UR45, URZ, UPT ;  /* 0x0000003f2d00728c */ /* 0x000fe2000bf05270 */
[----:B------:R-:W-:Y:S01]  /*198e0*/  IMAD.MOV.U32 R0, RZ, RZ, 0x1 ;  /* 0x00000001ff007424 */ /* 0x000fe200078e00ff */
[----:B------:R-:W-:Y:S02]  /*198f0*/  USHF.R.U64 UR4, UR6, UR22, UR8 ;  /* 0x0000001606047299 */ /* 0x000fe40008001208 */
[----:B------:R-:W-:Y:S02]  /*19900*/  ULOP3.LUT UR41, UR15, UR41, URZ, 0xc0, !UPT ;  /* 0x000000290f297292 */ /* 0x000fe4000f8ec03f */
[----:B------:R-:W-:Y:S02]  /*19910*/  UIADD3 UR5, -UR4, URZ, URZ ;  /* 0x0000003f04057290 */ /* 0x000fe4000fffe13f */
[----:B------:R-:W-:Y:S02]  /*19920*/  UIMAD UR41, UR24, UR4, UR41 ;  /* 0x00000004182972a4 */ /* 0x000fe4000f8e0229 */
[----:B------:R-:W-:-:S02]  /*19930*/  ULOP3.LUT UR16, UR16, UR20, URZ, 0xc0, !UPT ;  /* 0x0000001410107292 */ /* 0x000fc4000f8ec03f */
[----:B------:R-:W-:Y:S02]  /*19940*/  @UP0 UIMAD UR21, UR25, UR19, UR18 ;  /* 0x00000013191502a4 */ /* 0x000fe4000f8e0212 */
[----:B------:R-:W-:-:S03]  /*19950*/  UIMAD UR4, UR5, UR23, UR17 ;  /* 0x00000017050472a4 */ /* 0x000fc6000f8e0211 */
[----:B------:R-:W-:Y:S01]  /*19960*/  ULDC UR5, c[0x0][0x610] ;  /* 0x0001840000057ab9 */ /* 0x000fe20000000800 */
[----:B------:R-:W-:Y:S02]  /*19970*/  UIMAD UR4, UR4, UR7, UR16 ;  /* 0x00000007040472a4 */ /* 0x000fe4000f8e0210 */
[----:B------:R-:W-:-:S04]  /*19980*/  UIMAD UR41, UR41, UR5, UR21 ;  /* 0x00000005292972a4 */ /* 0x000fc8000f8e0215 */
[----:B------:R-:W-:Y:S02]  /*19990*/  USEL UR42, UR4, UR41, !UP0 ;  /* 0x00000029042a7287 */ /* 0x000fe4000c000000 */
[----:B------:R-:W-:-:S12]  /*199a0*/  USEL UR41, UR41, UR4, !UP0 ;  /* 0x0000000429297287 */ /* 0x000fd8000c000000 */
.L_x_543:
[----:B------:R-:W-:-:S13]  /*199b0*/  LOP3.LUT P0, RZ, R0, 0xff, RZ, 0xc0, !PT ;  /* 0x000000ff00ff7812 */ /* 0x000fda000780c0ff */
[----:B------:R-:W-:Y:S05]  /*199c0*/  @P0 BRA `(.L_x_546) ;  /* 0xfffffe7800700947 */ /* 0x000fea000383ffff */
[----:B------:R-:W-:Y:S05]  /*199d0*/  EXIT ;  /* 0x000000000000794d */ /* 0x000fea0003800000 */
.L_x_7:
[----:B------:R-:W2:Y:S01]  /*199e0*/  LDL R5, [R1+0x204] ;  /* 0x0002040001057983 */ /* 0x000ea20000100800 */
[----:B------:R-:W-:-:S03]  /*199f0*/  ULDC.64 UR4, c[0x0][0x650] ;  /* 0x0001940000047ab9 */ /* 0x000fc60000000a00 */
[----:B------:R-:W3:Y:S01]  /*19a00*/  LDL R4, [R1+0x200] ;  /* 0x0002000001047983 */ /* 0x000ee20000100800 */
[----:B------:R-:W-:Y:S01]  /*19a10*/  PRMT R0, RZ, 0x7610, R0 ;  /* 0x00007610ff007816 */ /* 0x000fe20000000000 */
[----:B------:R-:W-:Y:S01]  /*19a20*/  IMAD.MOV.U32 R2, RZ, RZ, -0x1 ;  /* 0xffffffffff027424 */ /* 0x000fe200078e00ff */
[----:B------:R-:W-:Y:S01]  /*19a30*/  MOV R3, 0xffffffff ;  /* 0xffffffff00037802 */ /* 0x000fe20000000f00 */
[----:B------:R-:W-:Y:S01]  /*19a40*/  IMAD.MOV.U32 R9, RZ, RZ, -0x1 ;  /* 0xffffffffff097424 */ /* 0x000fe200078e00ff */
[----:B--2---:R-:W-:-:S04]  /*19a50*/  ISETP.GE.U32.AND P0, PT, R5, UR4, PT ;  /* 0x0000000405007c0c */ /* 0x004fc8000bf06070 */
[----:B---3--:R-:W-:-:S13]  /*19a60*/  ISETP.GE.U32.AND.EX P0, PT, R4, UR5, PT, P0 ;  /* 0x0000000504007c0c */ /* 0x008fda000bf06100 */
        /* <DEDUP_REMOVED lines=21> */
.L_x_548:
[----:B------:R-:W-:Y:S01]  /*19bc0*/  USHF.R.U64 UR4, UR14, UR19, UR15 ;  /* 0x000000130e047299 */ /* 0x000fe2000800120f */
[----:B------:R-:W-:Y:S01]  /*19bd0*/  R2UR UR7, R4 ;  /* 0x00000000040772ca */ /* 0x000fe200000e0000 */
[----:B------:R-:W-:Y:S02]  /*19be0*/  USHF.R.U32.HI UR5, URZ, UR19, UR15 ;  /* 0x000000133f057299 */ /* 0x000fe4000801160f */
[----:B------:R-:W-:Y:S01]  /*19bf0*/  UIADD3 UR13, UP0, URZ, -UR4, URZ ;  /* 0x800000043f0d7290 */ /* 0x000fe2000ff1e03f */
[----:B------:R-:W-:Y:S01]  /*19c00*/  ULDC.64 UR14, c[0x0][0x620] ;  /* 0x00018800000e7ab9 */ /* 0x000fe20000000a00 */
[----:B------:R-:W-:Y:S02]  /*19c10*/  UMOV UR6, UR20 ;  /* 0x0000001400067c82 */ /* 0x000fe40008000000 */
[----:B------:R-:W-:Y:S02]  /*19c20*/  UIADD3.X UR5, URZ, ~UR5, URZ, UP0, !UPT ;  /* 0x800000053f057290 */ /* 0x000fe400087fe43f */
[----:B------:R-:W-:-:S02]  /*19c30*/  UISETP.NE.AND UP1, UPT, UR45, URZ, UPT ;  /* 0x0000003f2d00728c */ /* 0x000fc4000bf25270 */
[----:B------:R-:W-:Y:S02]  /*19c40*/  UIMAD UR5, UR5, UR14, URZ ;  /* 0x0000000e050572a4 */ /* 0x000fe4000f8e023f */
[----:B------:R-:W-:Y:S02]  /*19c50*/  UIMAD.WIDE.U32 UR6, UR13, UR14, UR6 ;  /* 0x0000000e0d0672a5 */ /* 0x000fe4000f8e0006 */
[----:B------:R-:W-:Y:S01]  /*19c60*/  UIMAD UR5, UR13, UR15, UR5 ;  /* 0x0000000f0d0572a4 */ /* 0x000fe2000f8e0205 */
[----:B------:R-:W-:Y:S02]  /*19c70*/  ULDC UR14, c[0x0][0x608] ;  /* 0x00018200000e7ab9 */ /* 0x000fe40000000800 */
[----:B------:R-:W-:Y:S01]  /*19c80*/  ULDC UR13, c[0x0][0x618] ;  /* 0x00018600000d7ab9 */ /* 0x000fe20000000800 */
[----:B------:R-:W-:Y:S01]  /*19c90*/  UIADD3 UR5, UR7, UR5, URZ ;  /* 0x0000000507057290 */ /* 0x000fe2000fffe03f */
[----:B------:R-:W-:Y:S01]  /*19ca0*/  ULDC UR22, c[0x0][0x658] ;  /* 0x0001960000167ab9 */ /* 0x000fe20000000800 */
[----:B------:R-:W-:-:S02]  /*19cb0*/  @UP1 UIMAD UR8, UR11, UR12, UR10 ;  /* 0x0000000c0b0812a4 */ /* 0x000fc4000f8e020a */
[----:B------:R-:W-:Y:S02]  /*19cc0*/  USHF.R.U64 UR17, UR6, UR13, UR5 ;  /* 0x0000000d06117299 */ /* 0x000fe40008001205 */
[----:B------:R-:W-:Y:S01]  /*19cd0*/  USHF.R.U32.HI UR5, URZ, UR13, UR5 ;  /* 0x0000000d3f057299 */ /* 0x000fe20008011605 */
[----:B------:R-:W-:Y:S01]  /*19ce0*/  ULDC.64 UR6, c[0x0][0x640] ;  /* 0x0001900000067ab9 */ /* 0x000fe20000000a00 */
[----:B------:R-:W-:Y:S01]  /*19cf0*/  UMOV UR10, 0xffffffff ;  /* 0xffffffff000a7882 */ /* 0x000fe20000000000 */
[----:B------:R-:W-:Y:S01]  /*19d00*/  ISETP.NE.U32.AND P0, PT, RZ, UR6, PT ;  /* 0x00000006ff007c0c */ /* 0x000fe2000bf05070 */
[----:B------:R-:W-:Y:S02]  /*19d10*/  USHF.R.U64 UR18, UR17, UR14, UR5 ;  /* 0x0000000e11127299 */ /* 0x000fe40008001205 */
[----:B------:R-:W-:Y:S01]  /*19d20*/  USHF.R.U32.HI UR5, URZ, UR14, UR5 ;  /* 0x0000000e3f057299 */ /* 0x000fe20008011605 */
[----:B------:R-:W-:Y:S01]  /*19d30*/  ISETP.NE.AND.EX P0, PT, RZ, UR7, PT, P0 ;  /* 0x00000007ff007c0c */ /* 0x000fe2000bf05300 */
[----:B------:R-:W-:-:S02]  /*19d40*/  USHF.L.U32 UR11, UR10, UR22, URZ ;  /* 0x000000160a0b7299 */ /* 0x000fc4000800063f */
[----:B------:R-:W-:Y:S01]  /*19d50*/  USHF.R.U64 UR19, UR18, UR22, UR5 ;  /* 0x0000001612137299 */ /* 0x000fe20008001205 */
[----:B------:R-:W-:Y:S01]  /*19d60*/  ULDC UR20, c[0x0][0x600] ;  /* 0x0001800000147ab9 */ /* 0x000fe20000000800 */
[----:B------:R-:W-:Y:S02]  /*19d70*/  USHF.R.U32.HI UR10, URZ, UR22, UR5 ;  /* 0x000000163f0a7299 */ /* 0x000fe40008011605 */
[----:B------:R-:W-:Y:S02]  /*19d80*/  UIADD3 UR21, UR20, -0x1, URZ ;  /* 0xffffffff14157890 */ /* 0x000fe4000fffe03f */
[----:B------:R-:W-:Y:S01]  /*19d90*/  ULOP3.LUT UR26, URZ, UR11, URZ, 0x33, !UPT ;  /* 0x0000000b3f1a7292 */ /* 0x000fe2000f8e333f */
        /* <DEDUP_REMOVED lines=17> */
.L_x_549:
[----:B------:R-:W-:Y:S01]  /*19eb0*/  USHF.R.U64 UR6, UR5, UR23, UR10 ;  /* 0x0000001705067299 */ /* 0x000fe2000800120a */
[----:B------:R-:W-:Y:S01]  /*19ec0*/  IMAD.MOV.U32 R0, RZ, RZ, 0x1 ;  /* 0x00000001ff007424 */ /* 0x000fe200078e00ff */
[----:B------:R-:W-:Y:S01]  /*19ed0*/  USHF.L.U32 UR25, UR25, UR22, URZ ;  /* 0x0000001619197299 */ /* 0x000fe2000800063f */
[----:B------:R-:W-:Y:S01]  /*19ee0*/  IMAD.U32 R9, RZ, RZ, UR4 ;  /* 0x00000004ff097e24 */ /* 0x000fe2000f8e00ff */
[----:B------:R-:W-:Y:S02]  /*19ef0*/  ULOP3.LUT UR5, UR18, UR26, URZ, 0xc0, !UPT ;  /* 0x0000001a12057292 */ /* 0x000fe4000f8ec03f */
[----:B------:R-:W-:Y:S02]  /*19f00*/  UIADD3 UR7, -UR6, URZ, URZ ;  /* 0x0000003f06077290 */ /* 0x000fe4000fffe13f */
[----:B------:R-:W-:Y:S02]  /*19f10*/  UIMAD UR6, UR25, UR6, UR5 ;  /* 0x00000006190672a4 */ /* 0x000fe4000f8e0205 */
[----:B------:R-:W-:-:S02]  /*19f20*/  ULOP3.LUT UR17, UR17, UR21, URZ, 0xc0, !UPT ;  /* 0x0000001511117292 */ /* 0x000fc4000f8ec03f */
[----:B------:R-:W-:Y:S02]  /*19f30*/  UIMAD UR5, UR7, UR24, UR19 ;  /* 0x00000018070572a4 */ /* 0x000fe4000f8e0213 */
[----:B------:R-:W-:Y:S01]  /*19f40*/  UISETP.NE.AND UP0, UPT, UR45, URZ, UPT ;  /* 0x0000003f2d00728c */ /* 0x000fe2000bf05270 */
[----:B------:R-:W-:Y:S01]  /*19f50*/  ULDC UR7, c[0x0][0x610] ;  /* 0x0001840000077ab9 */ /* 0x000fe20000000800 */
[----:B------:R-:W-:Y:S02]  /*19f60*/  UIMAD UR5, UR5, UR20, UR17 ;  /* 0x00000014050572a4 */ /* 0x000fe4000f8e0211 */
[----:B------:R-:W-:-:S04]  /*19f70*/  UIMAD UR8, UR6, UR7, UR8 ;  /* 0x00000007060872a4 */ /* 0x000fc8000f8e0208 */
[----:B------:R-:W-:Y:S02]  /*19f80*/  USEL UR6, UR5, UR8, !UP0 ;  /* 0x0000000805067287 */ /* 0x000fe4000c000000 */
[----:B------:R-:W-:-:S04]  /*19f90*/  USEL UR8, UR8, UR5, !UP0 ;  /* 0x0000000508087287 */ /* 0x000fc8000c000000 */
[----:B------:R-:W-:Y:S02]  /*19fa0*/  IMAD.U32 R3, RZ, RZ, UR6 ;  /* 0x00000006ff037e24 */ /* 0x000fe4000f8e00ff */
[----:B------:R-:W-:-:S07]  /*19fb0*/  IMAD.U32 R2, RZ, RZ, UR8 ;  /* 0x00000008ff027e24 */ /* 0x000fce000f8e00ff */
.L_x_547:
[----:B------:R-:W-:-:S08]  /*19fc0*/  NOP ;  /* 0x0000000000007918 */ /* 0x000fd00000000000 */
[----:B0-----:R-:W0:-:S00]  /*19fd0*/  USETMAXREG.DEALLOC.CTAPOOL 0x18 ;  /* 0x00000018000079c8 */ /* 0x001e0000080e0500 */
[----:B------:R-:W-:-:S13]  /*19fe0*/  ISETP.NE.AND P0, PT, RZ, UR9, PT ;  /* 0x00000009ff007c0c */ /* 0x000fda000bf05270 */
[----:B------:R-:W-:Y:S05]  /*19ff0*/  @P0 EXIT ;  /* 0x000000000000094d */ /* 0x000fea0003800000 */
[----:B0-----:R-:W-:Y:S01]  /*1a000*/  LOP3.LUT P0, RZ, R0, 0xff, RZ, 0xc0, !PT ;  /* 0x000000ff00ff7812 */ /* 0x001fe2000780c0ff */
[----:B------:R-:W-:Y:S02]  /*1a010*/  IMAD.MOV.U32 R0, RZ, RZ, 0x1 ;  /* 0x00000001ff007424 */ /* 0x000fe400078e00ff */
[----:B------:R-:W-:-:S10]  /*1a020*/  IMAD.MOV.U32 R6, RZ, RZ, RZ ;  /* 0x000000ffff067224 */ /* 0x000fd400078e00ff */
[----:B------:R-:W-:Y:S05]  /*1a030*/  @!P0 BRA `(.L_x_550) ;  /* 0x0000000c00b08947 */ /* 0x000fea0003800000 */
[----:B------:R-:W0:Y:S01]  /*1a040*/  S2UR UR6, SR_CgaCtaId ;  /* 0x00000000000679c3 */ /* 0x000e220000008800 */
[----:B------:R-:W-:Y:S01]  /*1a050*/  ULDC UR4, c[0x0][0x28c] ;  /* 0x0000a30000047ab9 */ /* 0x000fe20000000800 */
[----:B------:R-:W-:Y:S01]  /*1a060*/  ULDC UR5, c[0x0][0x600] ;  /* 0x0001800000057ab9 */ /* 0x000fe20000000800 */
[----:B------:R-:W-:Y:S01]  /*1a070*/  UIADD3 UR11, UR4, 0x1f, URZ ;  /* 0x0000001f040b7890 */ /* 0x000fe2000fffe03f */
[----:B------:R-:W-:Y:S01]  /*1a080*/  BSSY B0, `(.L_x_550) ;  /* 0x00000e7000007945 */ /* 0x000fe20003800000 */
[----:B------:R-:W-:Y:S01]  /*1a090*/  ULDC UR9, c[0x0][0x658] ;  /* 0x0001960000097ab9 */ /* 0x000fe20000000800 */
[----:B------:R-:W-:Y:S01]  /*1a0a0*/  UMOV UR10, 0xffffffff ;  /* 0xffffffff000a7882 */ /* 0x000fe20000000000 */
[----:B------:R-:W-:Y:S01]  /*1a0b0*/  UMOV UR14, 0x1 ;  /* 0x00000001000e7882 */ /* 0x000fe20000000000 */
[----:B------:R-:W-:Y:S01]  /*1a0c0*/  USHF.R.S32.HI UR12, URZ, 0x1f, UR11 ;  /* 0x0000001f3f0c7899 */ /* 0x000fe2000801140b */
[----:B------:R-:W-:Y:S01]  /*1a0d0*/  IMAD.MOV.U32 R8, RZ, RZ, 0x1 ;  /* 0x00000001ff087424 */ /* 0x000fe200078e00ff */
[----:B------:R-:W-:Y:S01]  /*1a0e0*/  ULDC UR7, c[0x0][0xc] ;  /* 0x0000030000077ab9 */ /* 0x000fe20000000800 */
[----:B------:R-:W-:Y:S01]  /*1a0f0*/  UIADD3 UR4, UR5, -0x1, URZ ;  /* 0xffffffff05047890 */ /* 0x000fe2000fffe03f */
[----:B------:R-:W-:Y:S01]  /*1a100*/  IMAD.MOV.U32 R0, RZ, RZ, 0x1 ;  /* 0x00000001ff007424 */ /* 0x000fe200078e00ff */
[----:B------:R-:W-:Y:S01]  /*1a110*/  USHF.L.U32 UR16, UR10, UR9, URZ ;  /* 0x000000090a107299 */ /* 0x000fe2000800063f */
[----:B------:R-:W-:Y:S01]  /*1a120*/  IMAD.MOV.U32 R6, RZ, RZ, RZ ;  /* 0x000000ffff067224 */ /* 0x000fe200078e00ff */
[----:B------:R-:W-:Y:S01]  /*1a130*/  USHF.L.U32 UR5, UR14, UR9, URZ ;  /* 0x000000090e057299 */ /* 0x000fe2000800063f */
[----:B------:R-:W-:Y:S01]  /*1a140*/  ULDC UR10, c[0x0][0x10] ;  /* 0x00000400000a7ab9 */ /* 0x000fe20000000800 */
[----:B------:R-:W-:Y:S01]  /*1a150*/  ULEA.HI UR12, UR12, UR11, URZ, 0x5 ;  /* 0x0000000b0c0c7291 */ /* 0x000fe2000f8f283f */
[----:B------:R-:W-:Y:S01]  /*1a160*/  UMOV UR20, 0x55 ;  /* 0x0000005500147882 */ /* 0x000fe20000000000 */
[----:B------:R-:W-:-:S02]  /*1a170*/  ULOP3.LUT UR27, UR40, 0x2, URZ, 0xfc, !UPT ;  /* 0x00000002281b7892 */ /* 0x000fc4000f8efc3f */
[----:B------:R-:W-:Y:S02]  /*1a180*/  USHF.R.S32.HI UR17, URZ, 0x5, UR12 ;  /* 0x000000053f117899 */ /* 0x000fe4000801140c */
[----:B0-----:R-:W-:Y:S02]  /*1a190*/  ULOP3.LUT UR8, UR6, 0x1, URZ, 0xc0, !UPT ;  /* 0x0000000106087892 */ /* 0x001fe4000f8ec03f */
[----:B------:R-:W-:Y:S02]  /*1a1a0*/  USHF.R.U32.HI UR26, URZ, 0x1, UR6 ;  /* 0x000000013f1a7899 */ /* 0x000fe40008011606 */
[----:B------:R-:W-:Y:S02]  /*1a1b0*/  USHF.L.U32 UR13, UR6, 0x7, URZ ;  /* 0x00000007060d7899 */ /* 0x000fe4000800063f */
[----:B------:R-:W-:Y:S02]  /*1a1c0*/  USHF.L.U32 UR25, UR6, 0xc, URZ ;  /* 0x0000000c06197899 */ /* 0x000fe4000800063f */
[----:B------:R-:W-:-:S02]  /*1a1d0*/  ULOP3.LUT UR6, UR6, 0xfffffffe, URZ, 0xc0, !UPT ;  /* 0xfffffffe06067892 */ /* 0x000fc4000f8ec03f */
[----:B------:R-:W-:Y:S02]  /*1a1e0*/  UISETP.GT.U32.AND UP0, UPT, UR8, 0xffff, UPT ;  /* 0x0000ffff0800788c */ /* 0x000fe4000bf04070 */
[----:B------:R-:W-:Y:S02]  /*1a1f0*/  USHF.L.U32 UR18, UR14, UR6, URZ ;  /* 0x000000060e127299 */ /* 0x000fe4000800063f */
[----:B------:R-:W-:Y:S02]  /*1a200*/  ULOP3.LUT UR9, UR6, 0x1, URZ, 0xfc, !UPT ;  /* 0x0000000106097892 */ /* 0x000fe4000f8efc3f */
[----:B------:R-:W-:Y:S02]  /*1a210*/  UIMAD.WIDE.U32 UR6, UR7, UR10, URZ ;  /* 0x0000000a070672a5 */ /* 0x000fe4000f8e003f */
[----:B------:R-:W-:Y:S01]  /*1a220*/  USEL UR8, UR8, 0xffff, !UP0 ;  /* 0x0000ffff08087887 */ /* 0x000fe2000c000000 */
[----:B------:R-:W-:Y:S01]  /*1a230*/  ULDC UR10, c[0x0][0x14] ;  /* 0x00000500000a7ab9 */ /* 0x000fe20000000800 */
[----:B------:R-:W-:-:S02]  /*1a240*/  USHF.L.U32 UR9, UR14, UR9, URZ ;  /* 0x000000090e097299 */ /* 0x000fc4000800063f */
[----:B------:R-:W-:Y:S02]  /*1a250*/  UIMAD.WIDE.U32 UR22, UR6, UR10, URZ ;  /* 0x0000000a061672a5 */ /* 0x000fe4000f8e003f */
[----:B------:R-:W-:Y:S02]  /*1a260*/  UIMAD UR19, UR7, UR10, URZ ;  /* 0x0000000a071372a4 */ /* 0x000fe4000f8e023f */
[----:B------:R-:W-:Y:S02]  /*1a270*/  ULOP3.LUT UR8, UR8, 0xffff, URZ, 0xc0, !UPT ;  /* 0x0000ffff08087892 */ /* 0x000fe4000f8ec03f */
[----:B------:R-:W-:Y:S02]  /*1a280*/  ULOP3.LUT UR13, UR13, 0x80, URZ, 0xc0, !UPT ;  /* 0x000000800d0d7892 */ /* 0x000fe4000f8ec03f */
[----:B------:R-:W-:Y:S02]  /*1a290*/  ULOP3.LUT UR16, URZ, UR16, URZ, 0x33, !UPT ;  /* 0x000000103f107292 */ /* 0x000fe4000f8e333f */
[----:B------:R-:W-:-:S02]  /*1a2a0*/  ULOP3.LUT UR18, UR18, UR9, URZ, 0xfc, !UPT ;  /* 0x0000000912127292 */ /* 0x000fc4000f8efc3f */
[----:B------:R-:W-:Y:S02]  /*1a2b0*/  UIADD3 UR19, UR23, UR19, URZ ;  /* 0x0000001317137290 */ /* 0x000fe4000fffe03f */
[----:B------:R-:W-:Y:S02]  /*1a2c0*/  USHF.L.U32 UR20, UR20, UR8, URZ ;  /* 0x0000000814147299 */ /* 0x000fe4000800063f */
[----:B------:R-:W-:Y:S01]  /*1a2d0*/  UIADD3 UR34, UR17, 0x1, URZ ;  /* 0x0000000111227890 */ /* 0x000fe2000fffe03f */
[----:B------:R-:W-:-:S11]  /*1a2e0*/  ULDC.64 UR28, c[0x0][0x198] ;  /* 0x00006600001c7ab9 */ /* 0x000fd60000000a00 */
.L_x_561:
[----:B------:R-:W-:-:S03]  /*1a2f0*/  UMOV UR6, 0xffffffff ;  /* 0xffffffff00067882 */ /* 0x000fc60000000000 */
[----:B------:R-:W-:Y:S05]  /*1a300*/  BRA.DIV UR6, `(.L_x_551) ;  /* 0x0000000e06c47947 */ /* 0x000fea000b800000 */
[----:B------:R-:W-:-:S13]  /*1a310*/  ELECT P6, URZ, PT ;  /* 0x00000000003f782f */ /* 0x000fda00038c0000 */
.L_x_571:
[----:B------:R-:W0:Y:S01]  /*1a320*/  LDC R4, c[0x0][0x28c] ;  /* 0x0000a300ff047b82 */ /* 0x000e220000000800 */
[----:B------:R-:W-:Y:S01]  /*1a330*/  BSSY B1, `(.L_x_552) ;  /* 0x000003e000017945 */ /* 0x000fe20003800000 */
[----:B0-----:R-:W-:-:S13]  /*1a340*/  ISETP.LT.OR P6, PT, R4, 0x1, !P6 ;  /* 0x000000010400780c */ /* 0x001fda00077c1670 */
[----:B------:R-:W-:Y:S05]  /*1a350*/  @P6 BRA `(.L_x_553) ;  /* 0x0000000000ec6947 */ /* 0x000fea0003800000 */
[----:B------:R-:W-:Y:S01]  /*1a360*/  LEA R4, R2, UR26, 0x2 ;  /* 0x0000001a02047c11 */ /* 0x000fe2000f8e10ff */
[----:B------:R-:W-:Y:S01]  /*1a370*/  IMAD.MOV.U32 R12, RZ, RZ, RZ ;  /* 0x000000ffff0c7224 */ /* 0x000fe200078e00ff */
[----:B------:R-:W-:Y:S01]  /*1a380*/  LEA R2, R3, UR13, 0x8 ;  /* 0x0000000d03027c11 */ /* 0x000fe2000f8e40ff */
[----:B------:R-:W-:Y:S01]  /*1a390*/  IMAD.MOV.U32 R3, RZ, RZ, R0 ;  /* 0x000000ffff037224 */ /* 0x000fe200078e0000 */
[----:B------:R-:W-:Y:S01]  /*1a3a0*/  MOV R14, UR34 ;  /* 0x00000022000e7c02 */ /* 0x000fe20008000f00 */
[----:B------:R-:W-:Y:S02]  /*1a3b0*/  IMAD.SHL.U32 R11, R4, 0x40, RZ ;  /* 0x00000040040b7824 */ /* 0x000fe400078e00ff */
[----:B------:R-:W-:-:S07]  /*1a3c0*/  IMAD.MOV.U32 R4, RZ, RZ, R6 ;  /* 0x000000ffff047224 */ /* 0x000fce00078e0006 */
.L_x_556:
[----:B------:R-:W0:Y:S01]  /*1a3d0*/  S2R R10, SR_CgaCtaId ;  /* 0x00000000000a7919 */ /* 0x000e220000008800 */
[----:B------:R-:W-:Y:S01]  /*1a3e0*/  MOV R5, 0x400 ;  /* 0x0000040000057802 */ /* 0x000fe20000000f00 */
[----:B------:R-:W1:Y:S03]  /*1a3f0*/  S2R R7, SR_TID.X ;  /* 0x0000000000077919 */ /* 0x000e660000002100 */
[----:B0-----:R-:W-:Y:S02]  /*1a400*/  LEA R13, R10, R5, 0x18 ;  /* 0x000000050a0d7211 */ /* 0x001fe400078ec0ff */
[----:B------:R-:W-:Y:S02]  /*1a410*/  SHF.L.U32 R5, R3, 0x1f, RZ ;  /* 0x0000001f03057819 */ /* 0x000fe400000006ff */
[----:B-1----:R-:W-:Y:S01]  /*1a420*/  LOP3.LUT P1, RZ, R7, 0x7f, RZ, 0xc0, !PT ;  /* 0x0000007f07ff7812 */ /* 0x002fe2000782c0ff */
[----:B------:R-:W-:-:S04]  /*1a430*/  IMAD R10, R4, 0x8, R13 ;  /* 0x00000008040a7824 */ /* 0x000fc800078e020d */
[----:B------:R-:W0:Y:S08]  /*1a440*/  SYNCS.PHASECHK.TRANS64.TRYWAIT P0, [R10+URZ+0x18], R5 ;  /* 0x000018050a0075a7 */ /* 0x000e30000800017f */
[----:B------:R-:W1:Y:S01]  /*1a450*/  @!P1 LDC R7, c[0x0][0x500] ;  /* 0x00014000ff079b82 */ /* 0x000e620000000800 */
[----:B0-----:R-:W-:Y:S05]  /*1a460*/  @!P0 BRA `(.L_x_554) ;  /* 0x0000000c008c8947 */ /* 0x001fea0003800000 */
.L_x_572:
[----:B------:R-:W-:Y:S01]  /*1a470*/  UPRMT UR6, UR27, 0x9910, URZ ;  /* 0x000099101b067896 */ /* 0x000fe2000800003f */
[----:B-1----:R1:W-:Y:S03]  /*1a480*/  @!P1 SYNCS.ARRIVE.TRANS64 RZ, [R10+URZ], R7 ;  /* 0x000000070aff99a7 */ /* 0x0023e6000800003f */
[----:B------:R-:W-:-:S06]  /*1a490*/  UISETP.NE.AND UP0, UPT, UR6, 0x2, UPT ;  /* 0x000000020600788c */ /* 0x000fcc000bf05270 */
[----:B------:R-:W-:-:S13]  /*1a4a0*/  PLOP3.LUT P0, PT, PT, PT, UP0, 0x80, 0x0 ;  /* 0x000000000000781c */ /* 0x000fda0003f0f008 */
[----:B-1----:R-:W-:Y:S05]  /*1a4b0*/  @P0 BRA `(.L_x_555) ;  /* 0x0000000000040947 */ /* 0x002fea0003800000 */
[----:B------:R-:W-:Y:S01]  /*1a4c0*/  BPT.TRAP 0x1 ;  /* 0x000000040000795c */ /* 0x000fe20000300000 */
.L_x_555:
[----:B------:R-:W-:Y:S01]  /*1a4d0*/  R2UR UR7, R4 ;  /* 0x00000000040772ca */ /* 0x000fe200000e0000 */
[----:B------:R-:W-:Y:S01]  /*1a4e0*/  VIADD R14, R14, 0xffffffff ;  /* 0xffffffff0e0e7836 */ /* 0x000fe20000000000 */
[----:B------:R-:W-:Y:S01]  /*1a4f0*/  R2UR UR11, R13 ;  /* 0x000000000d0b72ca */ /* 0x000fe200000e0000 */
[----:B------:R-:W-:Y:S01]  /*1a500*/  UIADD3 UR6, UP0, UR28, 0xf0, URZ ;  /* 0x000000f01c067890 */ /* 0x000fe2000ff1e03f */
[----:B------:R-:W-:Y:S01]  /*1a510*/  R2UR UR30, R11 ;  /* 0x000000000b1e72ca */ /* 0x000fe200000e0000 */
[----:B------:R-:W-:Y:S01]  /*1a520*/  UIADD3 UR32, UP1, UR28, 0x1f0, URZ ;  /* 0x000001f01c207890 */ /* 0x000fe2000ff3e03f */
[----:B------:R-:W-:Y:S01]  /*1a530*/  R2UR UR9, R10 ;  /* 0x000000000a0972ca */ /* 0x000fe200000e0000 */
[----:B------:R-:W-:Y:S01]  /*1a540*/  UPRMT UR21, URZ, 0x5410, UR20 ;  /* 0x000054103f157896 */ /* 0x000fe20008000014 */
[----:B------:R-:W-:Y:S01]  /*1a550*/  R2UR UR10, R12 ;  /* 0x000000000c0a72ca */ /* 0x000fe200000e0000 */
[----:B------:R-:W-:Y:S01]  /*1a560*/  VIADD R4, R4, 0x1 ;  /* 0x0000000104047836 */ /* 0x000fe20000000000 */
[----:B------:R-:W-:Y:S01]  /*1a570*/  R2UR UR12, R9 ;  /* 0x00000000090c72ca */ /* 0x000fe200000e0000 */
[----:B------:R-:W-:Y:S01]  /*1a580*/  UPRMT UR35, URZ, 0x5410, UR18 ;  /* 0x000054103f237896 */ /* 0x000fe20008000012 */
[----:B------:R-:W-:Y:S01]  /*1a590*/  R2UR UR31, R2 ;  /* 0x00000000021f72ca */ /* 0x000fe200000e0000 */
[----:B------:R-:W-:Y:S01]  /*1a5a0*/  USHF.L.U32 UR7, UR7, 0xd, URZ ;  /* 0x0000000d07077899 */ /* 0x000fe2000800063f */
[----:B------:R-:W-:Y:S01]  /*1a5b0*/  ISETP.GT.AND P1, PT, R14, 0x1, PT ;  /* 0x000000010e00780c */ /* 0x000fe20003f24270 */
[----:B------:R-:W-:Y:S01]  /*1a5c0*/  UIADD3.X UR33, URZ, UR29, URZ, UP1, !UPT ;  /* 0x0000001d3f217290 */ /* 0x000fe20008ffe43f */
[----:B------:R-:W-:Y:S01]  /*1a5d0*/  ISETP.NE.AND P0, PT, R4, 0x3, PT ;  /* 0x000000030400780c */ /* 0x000fe20003f05270 */
[----:B------:R-:W-:Y:S01]  /*1a5e0*/  ULEA UR8, UR26, UR7, 0xb ;  /* 0x000000071a087291 */ /* 0x000fe2000f8e583f */
[----:B------:R-:W-:Y:S01]  /*1a5f0*/  VIADD R12, R12, 0x20 ;  /* 0x000000200c0c7836 */ /* 0x000fe20000000000 */
[----:B------:R-:W-:Y:S01]  /*1a600*/  ULOP3.LUT UR7, UR7, 0x1000, UR25, 0xf8, !UPT ;  /* 0x0000100007077892 */ /* 0x000fe2000f8ef819 */
[----:B0-----:R-:W-:Y:S01]  /*1a610*/  SEL R10, RZ, 0x1, P0 ;  /* 0x00000001ff0a7807 */ /* 0x001fe20000000000 */
[----:B------:R-:W-:Y:S01]  /*1a620*/  ULEA UR8, UR8, UR11, 0x2 ;  /* 0x0000000b08087291 */ /* 0x000fe2000f8e103f */
[----:B------:R-:W-:Y:S01]  /*1a630*/  SEL R4, R4, RZ, P0 ;  /* 0x000000ff04047207 */ /* 0x000fe20000000000 */
[----:B------:R-:W-:Y:S01]  /*1a640*/  ULEA UR11, UR7, UR11, 0x2 ;  /* 0x0000000b070b7291 */ /* 0x000fe2000f8e103f */
[----:B------:R-:W-:Y:S01]  /*1a650*/  LOP3.LUT R3, R3, R10, RZ, 0x3c, !PT ;  /* 0x0000000a03037212 */ /* 0x000fe200078e3cff */
[----:B------:R-:W-:-:S02]  /*1a660*/  UIADD3 UR8, UR8, 0x100, URZ ;  /* 0x0000010008087890 */ /* 0x000fc4000fffe03f */
[----:B------:R-:W-:Y:S02]  /*1a670*/  UIADD3.X UR7, URZ, UR29, URZ, UP0, !UPT ;  /* 0x0000001d3f077290 */ /* 0x000fe400087fe43f */
[----:B------:R-:W-:Y:S01]  /*1a680*/  UIADD3 UR24, UR11, 0x18100, URZ ;  /* 0x000181000b187890 */ /* 0x000fe2000fffe03f */
[----:B------:R-:W-:Y:S01]  /*1a690*/  UMOV UR14, 0x0 ;  /* 0x00000000000e7882 */ /* 0x000fe20000000000 */
[----:B------:R-:W-:Y:S01]  /*1a6a0*/  UMOV UR15, 0x10000000 ;  /* 0x10000000000f7882 */ /* 0x000fe20000000000 */
[----:B------:R-:W-:-:S04]  /*1a6b0*/  UMOV UR11, UR30 ;  /* 0x0000001e000b7c82 */ /* 0x000fc80008000000 */
[----:B------:R0:W-:Y:S02]  /*1a6c0*/  UTMALDG.3D.MULTICAST [UR8], [UR6], UR21, desc[UR14] ;  /* 0x00000e08060073b4 */ /* 0x0001e40008011815 */
[----:B0-----:R-:W-:Y:S01]  /*1a6d0*/  UMOV UR8, UR24 ;  /* 0x0000001800087c82 */ /* 0x001fe20008000000 */
[----:B------:R-:W-:Y:S02]  /*1a6e0*/  UMOV UR11, UR31 ;  /* 0x0000001f000b7c82 */ /* 0x000fe40008000000 */
[----:B------:R0:W-:Y:S02]  /*1a6f0*/  UTMALDG.3D.MULTICAST [UR8], [UR32], UR35, desc[UR14] ;  /* 0x00000e08200073b4 */ /* 0x0001e40008011823 */
[----:B0-----:R-:W-:Y:S05]  /*1a700*/  @P1 BRA `(.L_x_556) ;  /* 0xfffffffc00301947 */ /* 0x001fea000383ffff */
.L_x_553:
[----:B------:R-:W-:Y:S05]  /*1a710*/  BSYNC B1 ;  /* 0x0000000000017941 */ /* 0x000fea0003800000 */
.L_x_552:
[----:B------:R-:W2:Y:S01]  /*1a720*/  LDL.LU R15, [R1+0x200] ;  /* 0x00020000010f7983 */ /* 0x000ea20000300800 */
[----:B------:R-:W-:Y:S01]  /*1a730*/  LOP3.LUT P0, RZ, R8, 0xff, RZ, 0xc0, !PT ;  /* 0x000000ff08ff7812 */ /* 0x000fe2000780c0ff */
[----:B------:R-:W-:Y:S01]  /*1a740*/  VIADD R6, R6, UR17 ;  /* 0x0000001106067c36 */ /* 0x000fe20008000000 */
[----:B------:R-:W-:Y:S01]  /*1a750*/  ULDC.64 UR6, c[0x0][0x650] ;  /* 0x0001940000067ab9 */ /* 0x000fe20000000a00 */
[----:B------:R-:W3:Y:S01]  /*1a760*/  LDL.LU R13, [R1+0x204] ;  /* 0x00020400010d7983 */ /* 0x000ee20000300800 */
[----:B------:R-:W-:Y:S01]  /*1a770*/  UISETP.GE.U32.AND UP0, UPT, UR17, 0x3, UPT ;  /* 0x000000031100788c */ /* 0x000fe2000bf06070 */
[----:B------:R-:W-:Y:S01]  /*1a780*/  BSSY B1, `(.L_x_557) ;  /* 0x0000074000017945 */ /* 0x000fe20003800000 */
[----:B------:R-:W-:Y:S01]  /*1a790*/  IMAD.MOV.U32 R9, RZ, RZ, -0x1 ;  /* 0xffffffffff097424 */ /* 0x000fe200078e00ff */
[----:B------:R-:W-:Y:S02]  /*1a7a0*/  PRMT R4, RZ, 0x7610, R4 ;  /* 0x00007610ff047816 */ /* 0x000fe40000000004 */
[----:B------:R-:W-:-:S02]  /*1a7b0*/  PRMT R8, RZ, 0x7610, R8 ;  /* 0x00007610ff087816 */ /* 0x000fc40000000008 */
[----:B------:R-:W-:Y:S02]  /*1a7c0*/  PLOP3.LUT P1, PT, PT, PT, UP0, 0x80, 0x0 ;  /* 0x000000000000781c */ /* 0x000fe40003f2f008 */
[----:B------:R-:W0:Y:S01]  /*1a7d0*/  @P0 S2R R3, SR_CgaCtaId ;  /* 0x0000000000030919 */ /* 0x000e220000008800 */
[----:B------:R-:W-:-:S04]  /*1a7e0*/  @P0 MOV R2, 0x400 ;  /* 0x0000040000020802 */ /* 0x000fc80000000f00 */
[----:B0-----:R-:W-:-:S04]  /*1a7f0*/  @P0 LEA R2, R3, R2, 0x18 ;  /* 0x0000000203020211 */ /* 0x001fc800078ec0ff */
[----:B------:R0:W-:Y:S01]  /*1a800*/  @P0 SYNCS.ARRIVE.TRANS64.A1T0 RZ, [R2+URZ+0x48], RZ ;  /* 0x000048ff02ff09a7 */ /* 0x0001e2000810003f */
[----:B------:R-:W-:Y:S01]  /*1a810*/  ISETP.GT.U32.AND P0, PT, R6, 0x2, PT ;  /* 0x000000020600780c */ /* 0x000fe20003f04070 */
[----:B0-----:R-:W-:-:S05]  /*1a820*/  IMAD.U32 R2, RZ, RZ, UR17 ;  /* 0x00000011ff027e24 */ /* 0x001fca000f8e00ff */
[----:B------:R-:W-:Y:S01]  /*1a830*/  ISETP.LT.U32.AND P0, PT, R2, 0x3, P0 ;  /* 0x000000030200780c */ /* 0x000fe20000701070 */
[----:B------:R-:W-:-:S04]  /*1a840*/  IMAD.WIDE.U32 R2, R6, -0x55555555, RZ ;  /* 0xaaaaaaab06027825 */ /* 0x000fc800078e00ff */
[----:B------:R-:W-:Y:S01]  /*1a850*/  IMAD.MOV.U32 R2, RZ, RZ, -0x1 ;  /* 0xffffffffff027424 */ /* 0x000fe200078e00ff */
[----:B------:R-:W-:Y:S02]  /*1a860*/  SHF.R.U32.HI R5, RZ, 0x1, R3 ;  /* 0x00000001ff057819 */ /* 0x000fe40000011603 */
[----:B------:R-:W-:-:S03]  /*1a870*/  SEL R3, RZ, 0x1, !P0 ;  /* 0x00000001ff037807 */ /* 0x000fc60004000000 */
[----:B------:R-:W-:Y:S01]  /*1a880*/  IMAD R6, R5, -0x3, R6 ;  /* 0xfffffffd05067824 */ /* 0x000fe200078e0206 */
[----:B------:R-:W-:Y:S01]  /*1a890*/  LOP3.LUT R0, R0, R3, RZ, 0x3c, !PT ;  /* 0x0000000300007212 */ /* 0x000fe200078e3cff */
[----:B------:R-:W-:-:S03]  /*1a8a0*/  IMAD.MOV.U32 R3, RZ, RZ, -0x1 ;  /* 0xffffffffff037424 */ /* 0x000fc600078e00ff */
[----:B------:R-:W-:Y:S02]  /*1a8b0*/  @P1 LOP3.LUT R0, R0, 0x1, R5, 0x78, !PT ;  /* 0x0000000100001812 */ /* 0x000fe400078e7805 */
[----:B---3--:R-:W-:-:S04]  /*1a8c0*/  IADD3 R13, P0, R13, UR22, RZ ;  /* 0x000000160d0d7c10 */ /* 0x008fc8000ff1e0ff */
[----:B--2---:R-:W-:Y:S01]  /*1a8d0*/  IADD3.X R15, R15, UR19, RZ, P0, !PT ;  /* 0x000000130f0f7c10 */ /* 0x004fe200087fe4ff */
[----:B------:R0:W-:Y:S01]  /*1a8e0*/  STL [R1+0x204], R13 ;  /* 0x0002040d01007387 */ /* 0x0001e20000100800 */
[----:B------:R-:W-:-:S03]  /*1a8f0*/  ISETP.GE.U32.AND P0, PT, R13, UR6, PT ;  /* 0x000000060d007c0c */ /* 0x000fc6000bf06070 */
[----:B------:R0:W-:Y:S01]  /*1a900*/  STL [R1+0x200], R15 ;  /* 0x0002000f01007387 */ /* 0x0001e20000100800 */
[----:B------:R-:W-:-:S13]  /*1a910*/  ISETP.GE.U32.AND.EX P0, PT, R15, UR7, PT, P0 ;  /* 0x000000070f007c0c */ /* 0x000fda000bf06100 */
[----:B0-----:R-:W-:Y:S05]  /*1a920*/  @P0 BRA `(.L_x_558) ;  /* 0x0000000400640947 */ /* 0x001fea0003800000 */
[----:B------:R-:W0:Y:S01]  /*1a930*/  S2R R7, SR_CTAID.X ;  /* 0x0000000000077919 */ /* 0x000e220000002500 */
[----:B------:R-:W-:Y:S01]  /*1a940*/  ULDC UR6, c[0x0][0x150] ;  /* 0x0000540000067ab9 */ /* 0x000fe20000000800 */
[----:B------:R-:W1:Y:S01]  /*1a950*/  LDC R4, c[0x0][0x144] ;  /* 0x00005100ff047b82 */ /* 0x000e620000000800 */
[----:B------:R-:W-:Y:S01]  /*1a960*/  UISETP.NE.AND UP0, UPT, UR45, URZ, UPT ;  /* 0x0000003f2d00728c */ /* 0x000fe2000bf05270 */
[----:B------:R-:W2:Y:S01]  /*1a970*/  S2R R5, SR_CTAID.Y ;  /* 0x0000000000057919 */ /* 0x000ea20000002600 */
[----:B------:R-:W-:-:S04]  /*1a980*/  ULDC UR9, c[0x0][0x630] ;  /* 0x00018c0000097ab9 */ /* 0x000fc80000000800 */
[----:B------:R-:W-:Y:S01]  /*1a990*/  PLOP3.LUT P0, PT, PT, PT, UP0, 0x80, 0x0 ;  /* 0x000000000000781c */ /* 0x000fe20003f0f008 */
[----:B------:R-:W3:Y:S01]  /*1a9a0*/  LDC R10, c[0x0][0x148] ;  /* 0x00005200ff0a7b82 */ /* 0x000ee20000000800 */
[----:B0-----:R-:W-:Y:S02]  /*1a9b0*/  I2FP.F32.U32 R2, R7 ;  /* 0x0000000700027245 */ /* 0x001fe40000201000 */
[----:B--2---:R-:W-:-:S03]  /*1a9c0*/  I2FP.F32.U32 R3, R5 ;  /* 0x0000000500037245 */ /* 0x004fc60000201000 */
[----:B------:R-:W-:Y:S01]  /*1a9d0*/  FMUL R2, R2, UR6 ;  /* 0x0000000602027c20 */ /* 0x000fe20008400000 */
[----:B------:R-:W-:Y:S02]  /*1a9e0*/  ULDC UR6, c[0x0][0x154] ;  /* 0x0000550000067ab9 */ /* 0x000fe40000000800 */
[----:B------:R-:W-:Y:S01]  /*1a9f0*/  FMUL R9, R3, UR6 ;  /* 0x0000000603097c20 */ /* 0x000fe20008400000 */
[----:B------:R-:W-:Y:S02]  /*1aa00*/  ULDC.64 UR6, c[0x0][0x628] ;  /* 0x00018a0000067ab9 */ /* 0x000fe40000000a00 */
[----:B------:R-:W0:Y:S08]  /*1aa10*/  F2I.U32.TRUNC.NTZ R2, R2 ;  /* 0x0000000200027305 */ /* 0x000e30000020f000 */
[----:B------:R-:W2:Y:S01]  /*1aa20*/  F2I.U32.TRUNC.NTZ R9, R9 ;  /* 0x0000000900097305 */ /* 0x000ea2000020f000 */
[----:B0-----:R-:W-:-:S02]  /*1aa30*/  IMAD.MOV R3, RZ, RZ, -R2 ;  /* 0x000000ffff037224 */ /* 0x001fc400078e0a02 */
[----:B------:R-:W-:Y:S02]  /*1aa40*/  IMAD.MOV.U32 R2, RZ, RZ, R13 ;  /* 0x000000ffff027224 */ /* 0x000fe400078e000d */
[----:B-1----:R-:W-:Y:S01]  /*1aa50*/  IMAD R7, R4, R3, R7 ;  /* 0x0000000304077224 */ /* 0x002fe200078e0207 */
[----:B--2---:R-:W-:-:S05]  /*1aa60*/  IADD3 R3, -R9, RZ, RZ ;  /* 0x000000ff09037210 */ /* 0x004fca0007ffe1ff */
[----:B---3--:R-:W-:Y:S01]  /*1aa70*/  @P0 IMAD R7, R10, R3, R5 ;  /* 0x000000030a070224 */ /* 0x008fe200078e0205 */
[----:B------:R-:W-:Y:S01]  /*1aa80*/  ISETP.NE.U32.AND P0, PT, RZ, UR6, PT ;  /* 0x00000006ff007c0c */ /* 0x000fe2000bf05070 */
[----:B------:R-:W-:-:S03]  /*1aa90*/  IMAD.MOV.U32 R3, RZ, RZ, R15 ;  /* 0x000000ffff037224 */ /* 0x000fc600078e000f */
[----:B------:R-:W-:-:S13]  /*1aaa0*/  ISETP.NE.AND.EX P0, PT, RZ, UR7, PT, P0 ;  /* 0x00000007ff007c0c */ /* 0x000fda000bf05300 */
[----:B------:R-:W-:Y:S05]  /*1aab0*/  @!P0 BRA `(.L_x_559) ;  /* 0x0000000000288947 */ /* 0x000fea0003800000 */
[----:B------:R-:W-:Y:S02]  /*1aac0*/  ULDC UR8, c[0x0][0x634] ;  /* 0x00018d0000087ab9 */ /* 0x000fe40000000800 */
[----:B------:R-:W-:-:S05]  /*1aad0*/  IADD3 R3, P0, R13, UR8, RZ ;  /* 0x000000080d037c10 */ /* 0x000fca000ff1e0ff */
[----:B------:R-:W-:-:S04]  /*1aae0*/  IMAD.X R9, RZ, RZ, R15, P0 ;  /* 0x000000ffff097224 */ /* 0x000fc800000e060f */
[----:B------:R-:W-:-:S04]  /*1aaf0*/  IMAD.WIDE.U32 R4, R9, UR6, RZ ;  /* 0x0000000609047c25 */ /* 0x000fc8000f8e00ff */
[----:B------:R-:W-:-:S04]  /*1ab00*/  IMAD.WIDE.U32 R4, P0, R3, UR7, R4 ;  /* 0x0000000703047c25 */ /* 0x000fc8000f800004 */
[----:B------:R-:W-:-:S04]  /*1ab10*/  IMAD.WIDE.U32 R2, R3, UR6, RZ ;  /* 0x0000000603027c25 */ /* 0x000fc8000f8e00ff */
[----:B------:R-:W-:Y:S01]  /*1ab20*/  IMAD.MOV.U32 R2, RZ, RZ, R5 ;  /* 0x000000ffff027224 */ /* 0x000fe200078e0005 */
[----:B------:R-:W-:Y:S01]  /*1ab30*/  IADD3 RZ, P1, R3, R4, RZ ;  /* 0x0000000403ff7210 */ /* 0x000fe20007f3e0ff */
[----:B------:R-:W-:-:S04]  /*1ab40*/  IMAD.X R3, RZ, RZ, RZ, P0 ;  /* 0x000000ffff037224 */ /* 0x000fc800000e06ff */
[----:B------:R-:W-:-:S08]  /*1ab50*/  IMAD.WIDE.U32.X R2, R9, UR7, R2, P1 ;  /* 0x0000000709027c25 */ /* 0x000fd000088e0402 */
.L_x_559:
[--C-:B------:R-:W-:Y:S01]  /*1ab60*/  SHF.R.U64 R9, R2, UR9, R3.reuse ;  /* 0x0000000902097c19 */ /* 0x100fe20008001203 */
[----:B------:R-:W-:Y:S01]  /*1ab70*/  ULDC.64 UR6, c[0x0][0x620] ;  /* 0x0001880000067ab9 */ /* 0x000fe20000000a00 */
[----:B------:R-:W-:Y:S01]  /*1ab80*/  SHF.R.U32.HI R2, RZ, UR9, R3 ;  /* 0x00000009ff027c19 */ /* 0x000fe20008011603 */
[----:B------:R-:W-:Y:S01]  /*1ab90*/  IMAD.MOV.U32 R3, RZ, RZ, R15 ;  /* 0x000000ffff037224 */ /* 0x000fe200078e000f */
[----:B------:R-:W-:Y:S01]  /*1aba0*/  IADD3 R11, P0, RZ, -R9, RZ ;  /* 0x80000009ff0b7210 */ /* 0x000fe20007f1e0ff */
[----:B------:R-:W-:-:S04]  /*1abb0*/  ULDC.64 UR8, c[0x0][0x640] ;  /* 0x0001900000087ab9 */ /* 0x000fc80000000a00 */
[----:B------:R-:W-:Y:S01]  /*1abc0*/  IMAD.X R2, RZ, RZ, ~R2, P0 ;  /* 0x000000ffff027224 */ /* 0x000fe200000e0e02 */
[----:B------:R-:W-:-:S03]  /*1abd0*/  ISETP.NE.U32.AND P0, PT, RZ, UR8, PT ;  /* 0x00000008ff007c0c */ /* 0x000fc6000bf05070 */
[----:B------:R-:W-:Y:S01]  /*1abe0*/  IMAD R2, R2, UR6, RZ ;  /* 0x0000000602027c24 */ /* 0x000fe2000f8e02ff */
[----:B------:R-:W-:-:S03]  /*1abf0*/  ISETP.NE.AND.EX P0, PT, RZ, UR9, PT, P0 ;  /* 0x00000009ff007c0c */ /* 0x000fc6000bf05300 */
[----:B------:R-:W-:Y:S02]  /*1ac00*/  IMAD R5, R11, UR7, R2 ;  /* 0x000000070b057c24 */ /* 0x000fe4000f8e0202 */
[----:B------:R-:W-:-:S04]  /*1ac10*/  IMAD.MOV.U32 R2, RZ, RZ, R13 ;  /* 0x000000ffff027224 */ /* 0x000fc800078e000d */
[----:B------:R-:W-:Y:S01]  /*1ac20*/  IMAD.WIDE.U32 R2, R11, UR6, R2 ;  /* 0x000000060b027c25 */ /* 0x000fe2000f8e0002 */
[----:B------:R-:W-:-:S03]  /*1ac30*/  ULDC UR6, c[0x0][0x618] ;  /* 0x0001860000067ab9 */ /* 0x000fc60000000800 */
[----:B------:R-:W-:-:S05]  /*1ac40*/  IMAD.IADD R3, R3, 0x1, R5 ;  /* 0x0000000103037824 */ /* 0x000fca00078e0205 */
[--C-:B------:R-:W-:Y:S02]  /*1ac50*/  SHF.R.U64 R10, R2, UR6, R3.reuse ;  /* 0x00000006020a7c19 */ /* 0x100fe40008001203 */
[----:B------:R-:W-:Y:S01]  /*1ac60*/  SHF.R.U32.HI R3, RZ, UR6, R3 ;  /* 0x00000006ff037c19 */ /* 0x000fe20008011603 */
[----:B------:R-:W-:-:S03]  /*1ac70*/  ULDC UR6, c[0x0][0x608] ;  /* 0x0001820000067ab9 */ /* 0x000fc60000000800 */
[--C-:B------:R-:W-:Y:S02]  /*1ac80*/  SHF.R.U64 R12, R10, UR6, R3.reuse ;  /* 0x000000060a0c7c19 */ /* 0x100fe40008001203 */
[----:B------:R-:W-:Y:S01]  /*1ac90*/  SHF.R.U32.HI R3, RZ, UR6, R3 ;  /* 0x00000006ff037c19 */ /* 0x000fe20008011603 */
[----:B------:R-:W-:-:S03]  /*1aca0*/  ULDC UR6, c[0x0][0x658] ;  /* 0x0001960000067ab9 */ /* 0x000fc60000000800 */
[--C-:B------:R-:W-:Y:S02]  /*1acb0*/  SHF.R.U64 R11, R12, UR6, R3.reuse ;  /* 0x000000060c0b7c19 */ /* 0x100fe40008001203 */
[----:B------:R-:W-:-:S03]  /*1acc0*/  SHF.R.U32.HI R13, RZ, UR6, R3 ;  /* 0x00000006ff0d7c19 */ /* 0x000fc60008011603 */
[----:B------:R-:W-:Y:S02]  /*1acd0*/  IMAD.MOV.U32 R2, RZ, RZ, R11 ;  /* 0x000000ffff027224 */ /* 0x000fe400078e000b */
[----:B------:R-:W-:Y:S01]  /*1ace0*/  IMAD.MOV.U32 R3, RZ, RZ, R13 ;  /* 0x000000ffff037224 */ /* 0x000fe200078e000d */
[----:B------:R-:W-:Y:S06]  /*1acf0*/  @!P0 BRA `(.L_x_560) ;  /* 0x0000000000288947 */ /* 0x000fec0003800000 */
[----:B------:R-:W-:Y:S02]  /*1ad00*/  ULDC UR6, c[0x0][0x64c] ;  /* 0x0001930000067ab9 */ /* 0x000fe40000000800 */
[----:B------:R-:W-:-:S05]  /*1ad10*/  IADD3 R3, P0, R11, UR6, RZ ;  /* 0x000000060b037c10 */ /* 0x000fca000ff1e0ff */
[----:B------:R-:W-:-:S04]  /*1ad20*/  IMAD.X R13, RZ, RZ, R13, P0 ;  /* 0x000000ffff0d7224 */ /* 0x000fc800000e060d */
[----:B------:R-:W-:-:S04]  /*1ad30*/  IMAD.WIDE.U32 R4, R13, UR8, RZ ;  /* 0x000000080d047c25 */ /* 0x000fc8000f8e00ff */
[----:B------:R-:W-:-:S04]  /*1ad40*/  IMAD.WIDE.U32 R4, P0, R3, UR9, R4 ;  /* 0x0000000903047c25 */ /* 0x000fc8000f800004 */
[----:B------:R-:W-:-:S04]  /*1ad50*/  IMAD.WIDE.U32 R2, R3, UR8, RZ ;  /* 0x0000000803027c25 */ /* 0x000fc8000f8e00ff */
[----:B------:R-:W-:Y:S01]  /*1ad60*/  IMAD.MOV.U32 R2, RZ, RZ, R5 ;  /* 0x000000ffff027224 */ /* 0x000fe200078e0005 */
[----:B------:R-:W-:Y:S02]  /*1ad70*/  IADD3 RZ, P1, R3, R4, RZ ;  /* 0x0000000403ff7210 */ /* 0x000fe40007f3e0ff */
[----:B------:R-:W-:-:S03]  /*1ad80*/  IADD3.X R3, RZ, RZ, RZ, P0, !PT ;  /* 0x000000ffff037210 */ /* 0x000fc600007fe4ff */
[----:B------:R-:W-:-:S08]  /*1ad90*/  IMAD.WIDE.U32.X R2, R13, UR9, R2, P1 ;  /* 0x000000090d027c25 */ /* 0x000fd000088e0402 */
.L_x_560:
[----:B------:R-:W-:Y:S01]  /*1ada0*/  ULDC UR6, c[0x0][0x648] ;  /* 0x0001920000067ab9 */ /* 0x000fe20000000800 */
[----:B------:R-:W-:Y:S01]  /*1adb0*/  LOP3.LUT R12, R12, UR16, RZ, 0xc0, !PT ;  /* 0x000000100c0c7c12 */ /* 0x000fe2000f8ec0ff */
[----:B------:R-:W-:Y:S01]  /*1adc0*/  UISETP.NE.AND UP0, UPT, UR45, URZ, UPT ;  /* 0x0000003f2d00728c */ /* 0x000fe2000bf05270 */
[----:B------:R-:W-:Y:S01]  /*1add0*/  SHF.R.U64 R3, R2, UR6, R3 ;  /* 0x0000000602037c19 */ /* 0x000fe20008001203 */
[----:B------:R-:W-:Y:S01]  /*1ade0*/  ULDC UR6, c[0x0][0x638] ;  /* 0x00018e0000067ab9 */ /* 0x000fe20000000800 */
[----:B------:R-:W-:-:S03]  /*1adf0*/  IMAD.MOV.U32 R4, RZ, RZ, 0x1 ;  /* 0x00000001ff047424 */ /* 0x000fc600078e00ff */
[----:B------:R-:W-:Y:S01]  /*1ae00*/  IMAD.MOV R2, RZ, RZ, -R3 ;  /* 0x000000ffff027224 */ /* 0x000fe200078e0a03 */
[----:B------:R-:W-:Y:S01]  /*1ae10*/  PLOP3.LUT P0, PT, PT, PT, UP0, 0x40, 0x0 ;  /* 0x000000000000781c */ /* 0x000fe20003f0e808 */
[----:B------:R-:W-:Y:S01]  /*1ae20*/  IMAD R12, R3, UR5, R12 ;  /* 0x00000005030c7c24 */ /* 0x000fe2000f8e020c */
[----:B------:R-:W-:Y:S01]  /*1ae30*/  PLOP3.LUT P1, PT, PT, PT, UP0, 0x40, 0x0 ;  /* 0x000000000000781c */ /* 0x000fe20003f2e808 */
[----:B------:R-:W-:Y:S01]  /*1ae40*/  IMAD R11, R2, UR6, R11 ;  /* 0x00000006020b7c24 */ /* 0x000fe2000f8e020b */
[----:B------:R-:W-:Y:S01]  /*1ae50*/  ULDC UR6, c[0x0][0x610] ;  /* 0x0001840000067ab9 */ /* 0x000fe20000000800 */
[----:B------:R-:W-:Y:S01]  /*1ae60*/  LOP3.LUT R2, R10, UR4, RZ, 0xc0, !PT ;  /* 0x000000040a027c12 */ /* 0x000fe2000f8ec0ff */
[----:B------:R-:W-:Y:S01]  /*1ae70*/  IMAD R7, R12, UR6, R7 ;  /* 0x000000060c077c24 */ /* 0x000fe2000f8e0207 */
[----:B------:R-:W-:-:S03]  /*1ae80*/  ULDC UR6, c[0x0][0x600] ;  /* 0x0001800000067ab9 */ /* 0x000fc60000000800 */
[----:B------:R-:W-:-:S05]  /*1ae90*/  IMAD R2, R11, UR6, R2 ;  /* 0x000000060b027c24 */ /* 0x000fca000f8e0202 */
[----:B------:R-:W-:Y:S02]  /*1aea0*/  SEL R3, R2, R7, P0 ;  /* 0x0000000702037207 */ /* 0x000fe40000000000 */
[----:B------:R-:W-:-:S07]  /*1aeb0*/  SEL R2, R7, R2, P1 ;  /* 0x0000000207027207 */ /* 0x000fce0000800000 */
.L_x_558:
[----:B------:R-:W-:Y:S05]  /*1aec0*/  BSYNC B1 ;  /* 0x0000000000017941 */ /* 0x000fea0003800000 */
.L_x_557:
[----:B------:R-:W-:-:S13]  /*1aed0*/  LOP3.LUT P0, RZ, R4, 0xff, RZ, 0xc0, !PT ;  /* 0x000000ff04ff7812 */ /* 0x000fda000780c0ff */
[----:B------:R-:W-:Y:S05]  /*1aee0*/  @P0 BRA `(.L_x_561) ;  /* 0xfffffff400000947 */ /* 0x000fea000383ffff */
[----:B------:R-:W-:Y:S05]  /*1aef0*/  BSYNC B0 ;  /* 0x0000000000007941 */ /* 0x000fea0003800000 */
.L_x_550:
[----:B------:R-:W-:-:S03]  /*1af00*/  UMOV UR6, 0xffffffff ;  /* 0xffffffff00067882 */ /* 0x000fc60000000000 */
[----:B------:R-:W-:Y:S05]  /*1af10*/  BRA.DIV UR6, `(.L_x_562) ;  /* 0x0000000206f47947 */ /* 0x000fea000b800000 */
[----:B------:R-:W-:-:S13]  /*1af20*/  ELECT P6, URZ, PT ;  /* 0x00000000003f782f */ /* 0x000fda00038c0000 */
.L_x_575:
[----:B------:R-:W-:Y:S04]  /*1af30*/  BSSY B0, `(.L_x_563) ;  /* 0x0000023000007945 */ /* 0x000fe80003800000 */
[----:B------:R-:W-:Y:S05]  /*1af40*/  @!P6 BRA `(.L_x_564) ;  /* 0x000000000084e947 */ /* 0x000fea0003800000 */
[----:B------:R-:W-:-:S04]  /*1af50*/  ULOP3.LUT UR6, UR40, 0x2, URZ, 0xfc, !UPT ;  /* 0x0000000228067892 */ /* 0x000fc8000f8efc3f */
[----:B------:R-:W-:-:S06]  /*1af60*/  UISETP.NE.AND UP0, UPT, UR6, 0x3, UPT ;  /* 0x000000030600788c */ /* 0x000fcc000bf05270 */
[----:B------:R-:W-:-:S13]  /*1af70*/  PLOP3.LUT P0, PT, PT, PT, UP0, 0x80, 0x0 ;  /* 0x000000000000781c */ /* 0x000fda0003f0f008 */
[----:B------:R-:W-:Y:S05]  /*1af80*/  @!P0 BRA `(.L_x_565) ;  /* 0x0000000000048947 */ /* 0x000fea0003800000 */
[----:B------:R-:W-:Y:S01]  /*1af90*/  BPT.TRAP 0x1 ;  /* 0x000000040000795c */ /* 0x000fe20000300000 */
.L_x_565:
[----:B------:R-:W0:Y:S01]  /*1afa0*/  S2R R3, SR_CgaCtaId ;  /* 0x0000000000037919 */ /* 0x000e220000008800 */
[----:B------:R-:W-:-:S04]  /*1afb0*/  MOV R2, 0x400 ;  /* 0x0000040000027802 */ /* 0x000fc80000000f00 */
[----:B0-----:R-:W-:Y:S02]  /*1afc0*/  LEA R3, R3, R2, 0x18 ;  /* 0x0000000203037211 */ /* 0x001fe400078ec0ff */
[----:B------:R-:W-:-:S03]  /*1afd0*/  SHF.L.U32 R2, R0, 0x1f, RZ ;  /* 0x0000001f00027819 */ /* 0x000fc600000006ff */
[----:B------:R-:W-:-:S04]  /*1afe0*/  VIADD R3, R3, 0x18 ;  /* 0x0000001803037836 */ /* 0x000fc80000000000 */
[----:B------:R-:W-:-:S04]  /*1aff0*/  IMAD R5, R6, 0x8, R3 ;  /* 0x0000000806057824 */ /* 0x000fc800078e0203 */
[----:B------:R-:W0:Y:S02]  /*1b000*/  SYNCS.PHASECHK.TRANS64.TRYWAIT P0, [R5+URZ], R2 ;  /* 0x00000002050075a7 */ /* 0x000e24000800017f */
[----:B0-----:R-:W-:Y:S05]  /*1b010*/  @!P0 BRA `(.L_x_566) ;  /* 0x0000000000d48947 */ /* 0x001fea0003800000 */
.L_x_576:
[----:B------:R-:W-:-:S05]  /*1b020*/  VIADD R6, R6, 0x1 ;  /* 0x0000000106067836 */ /* 0x000fca0000000000 */
[----:B------:R-:W-:-:S04]  /*1b030*/  ISETP.NE.AND P0, PT, R6, 0x3, PT ;  /* 0x000000030600780c */ /* 0x000fc80003f05270 */
[----:B0-----:R-:W-:Y:S02]  /*1b040*/  SEL R5, RZ, 0x1, P0 ;  /* 0x00000001ff057807 */ /* 0x001fe40000000000 */
[----:B------:R-:W-:Y:S02]  /*1b050*/  SEL R6, R6, RZ, P0 ;  /* 0x000000ff06067207 */ /* 0x000fe40000000000 */
[----:B------:R-:W-:-:S03]  /*1b060*/  LOP3.LUT R5, R0, R5, RZ, 0x3c, !PT ;  /* 0x0000000500057212 */ /* 0x000fc600078e3cff */
[----:B------:R-:W-:Y:S01]  /*1b070*/  IMAD R7, R6, 0x8, R3 ;  /* 0x0000000806077824 */ /* 0x000fe200078e0203 */
[----:B------:R-:W-:-:S04]  /*1b080*/  SHF.L.U32 R0, R5, 0x1f, RZ ;  /* 0x0000001f05007819 */ /* 0x000fc800000006ff */
[----:B------:R-:W0:Y:S02]  /*1b090*/  SYNCS.PHASECHK.TRANS64.TRYWAIT P0, [R7+URZ], R0 ;  /* 0x00000000070075a7 */ /* 0x000e24000800017f */
[----:B0-----:R-:W-:Y:S05]  /*1b0a0*/  @!P0 BRA `(.L_x_567) ;  /* 0x0000000000c48947 */ /* 0x001fea0003800000 */
.L_x_577:
[----:B0-----:R-:W-:-:S05]  /*1b0b0*/  VIADD R0, R6, 0x1 ;  /* 0x0000000106007836 */ /* 0x001fca0000000000 */
[----:B------:R-:W-:-:S04]  /*1b0c0*/  ISETP.NE.AND P0, PT, R0, 0x3, PT ;  /* 0x000000030000780c */ /* 0x000fc80003f05270 */
[----:B------:R-:W-:Y:S02]  /*1b0d0*/  SEL R2, RZ, 0x1, P0 ;  /* 0x00000001ff027807 */ /* 0x000fe40000000000 */
[----:B------:R-:W-:Y:S02]  /*1b0e0*/  SEL R0, R0, RZ, P0 ;  /* 0x000000ff00007207 */ /* 0x000fe40000000000 */
[----:B------:R-:W-:-:S03]  /*1b0f0*/  LOP3.LUT R2, R5, R2, RZ, 0x3c, !PT ;  /* 0x0000000205027212 */ /* 0x000fc600078e3cff */
[----:B------:R-:W-:Y:S01]  /*1b100*/  IMAD R3, R0, 0x8, R3 ;  /* 0x0000000800037824 */ /* 0x000fe200078e0203 */
[----:B------:R-:W-:-:S07]  /*1b110*/  SHF.L.U32 R0, R2, 0x1f, RZ ;  /* 0x0000001f02007819 */ /* 0x000fce00000006ff */
.L_x_568:
[----:B0-----:R0:W1:Y:S02]  /*1b120*/  SYNCS.PHASECHK.TRANS64.TRYWAIT P0, [R3+URZ], R0 ;  /* 0x00000000030075a7 */ /* 0x001064000800017f */
[----:B-1----:R-:W-:Y:S05]  /*1b130*/  @!P0 NANOSLEEP.SYNCS 0x989680 ;  /* 0x009896800000895d */ /* 0x002fea0003900000 */
[----:B------:R-:W1:Y:S02]  /*1b140*/  @!P0 SYNCS.PHASECHK.TRANS64 P0, [R3+URZ], R0 ;  /* 0x00000000030085a7 */ /* 0x000e64000800007f */
[----:B-1----:R-:W-:Y:S05]  /*1b150*/  @!P0 BRA `(.L_x_568) ;  /* 0xfffffffc00f08947 */ /* 0x002fea000383ffff */
.L_x_564:
[----:B------:R-:W-:Y:S05]  /*1b160*/  BSYNC B0 ;  /* 0x0000000000007941 */ /* 0x000fea0003800000 */
.L_x_563:
[----:B------:R-:W-:Y:S05]  /*1b170*/  EXIT ;  /* 0x000000000000794d */ /* 0x000fea0003800000 */
.L_x_21:
[----:B-1----:R1:W2:Y:S02]  /*1b180*/  SYNCS.PHASECHK.TRANS64.TRYWAIT P1, [R4+URZ], R3 ;  /* 0x00000003040075a7 */ /* 0x0022a4000802017f */
[----:B--2---:R-:W-:Y:S05]  /*1b190*/  @!P1 NANOSLEEP.SYNCS 0x989680 ;  /* 0x009896800000995d */ /* 0x004fea0003900000 */
[----:B------:R-:W2:Y:S02]  /*1b1a0*/  @!P1 SYNCS.PHASECHK.TRANS64 P1, [R4+URZ], R3 ;  /* 0x00000003040095a7 */ /* 0x000ea4000802007f */
[----:B--2---:R-:W-:Y:S05]  /*1b1b0*/  @!P1 BRA `(.L_x_21) ;  /* 0xfffffffc00f09947 */ /* 0x004fea000383ffff */
[----:B------:R-:W-:Y:S05]  /*1b1c0*/  BRA `(.L_x_20) ;  /* 0xfffffe6400447947 */ /* 0x000fea000383ffff */
.L_x_26:
[----:B-1----:R1:W2:Y:S02]  /*1b1d0*/  SYNCS.PHASECHK.TRANS64.TRYWAIT P1, [R4+URZ], R5 ;  /* 0x00000005040075a7 */ /* 0x0022a4000802017f */
[----:B--2---:R-:W-:Y:S05]  /*1b1e0*/  @!P1 NANOSLEEP.SYNCS 0x989680 ;  /* 0x009896800000995d */ /* 0x004fea0003900000 */
[----:B------:R-:W2:Y:S02]  /*1b1f0*/  @!P1 SYNCS.PHASECHK.TRANS64 P1, [R4+URZ], R5 ;  /* 0x00000005040095a7 */ /* 0x000ea4000802007f */
[----:B--2---:R-:W-:Y:S05]  /*1b200*/  @!P1 BRA `(.L_x_26) ;  /* 0xfffffffc00f09947 */ /* 0x004fea000383ffff */
[----:B------:R-:W-:Y:S05]  /*1b210*/  BRA `(.L_x_25) ;  /* 0xfffffe9800d47947 */ /* 0x000fea000383ffff */
.L_x_551:
[----:B------:R-:W-:Y:S01]  /*1b220*/  BSSY B1, `(.L_x_569) ;  /* 0x0000006000017945 */ /* 0x000fe20003800000 */
[----:B------:R-:W-:-:S07]  /*1b230*/  IMAD.MOV.U32 R15, RZ, RZ, -0x1 ;  /* 0xffffffffff0f7424 */ /* 0x000fce00078e00ff */
[----:B------:R-:W-:Y:S05]  /*1b240*/  WARPSYNC.COLLECTIVE R15, `(.L_x_570) ;  /* 0x000000000f0c7348 */ /* 0x000fea0003c00000 */
[----:B------:R-:W-:Y:S02]  /*1b250*/  ELECT P6, UR62, PT ;  /* 0x00000000003e782f */ /* 0x000fe400038c0000 */
[----:B------:R-:W-:Y:S01]  /*1b260*/  MOV R14, UR62 ;  /* 0x0000003e000e7c02 */ /* 0x000fe20008000f00 */
[----:B------:R-:W-:Y:S10]  /*1b270*/  ENDCOLLECTIVE ;  /* 0x000000000000791b */ /* 0x000ff40003800000 */
.L_x_570:
[----:B------:R-:W-:Y:S05]  /*1b280*/  BSYNC B1 ;  /* 0x0000000000017941 */ /* 0x000fea0003800000 */
.L_x_569:
[----:B------:R-:W-:Y:S05]  /*1b290*/  BRA `(.L_x_571) ;  /* 0xfffffff000207947 */ /* 0x000fea000383ffff */
.L_x_554:
[----:B0-----:R0:W2:Y:S02]  /*1b2a0*/  SYNCS.PHASECHK.TRANS64.TRYWAIT P0, [R10+URZ+0x18], R5 ;  /* 0x000018050a0075a7 */ /* 0x0010a4000800017f */
[----:B--2---:R-:W-:Y:S05]  /*1b2b0*/  @!P0 NANOSLEEP.SYNCS 0x989680 ;  /* 0x009896800000895d */ /* 0x004fea0003900000 */
[----:B------:R-:W2:Y:S02]  /*1b2c0*/  @!P0 SYNCS.PHASECHK.TRANS64 P0, [R10+URZ+0x18], R5 ;  /* 0x000018050a0085a7 */ /* 0x000ea4000800007f */
[----:B--2---:R-:W-:Y:S05]  /*1b2d0*/  @!P0 BRA `(.L_x_554) ;  /* 0xfffffffc00f08947 */ /* 0x004fea000383ffff */
[----:B------:R-:W-:Y:S05]  /*1b2e0*/  BRA `(.L_x_572) ;  /* 0xfffffff000607947 */ /* 0x000fea000383ffff */
.L_x_562:
[----:B------:R-:W-:Y:S01]  /*1b2f0*/  BSSY B0, `(.L_x_573) ;  /* 0x0000006000007945 */ /* 0x000fe20003800000 */
[----:B------:R-:W-:-:S07]  /*1b300*/  IMAD.MOV.U32 R15, RZ, RZ, -0x1 ;  /* 0xffffffffff0f7424 */ /* 0x000fce00078e00ff */
[----:B------:R-:W-:Y:S05]  /*1b310*/  WARPSYNC.COLLECTIVE R15, `(.L_x_574) ;  /* 0x000000000f0c7348 */ /* 0x000fea0003c00000 */
[----:B------:R-:W-:Y:S02]  /*1b320*/  ELECT P6, UR62, PT ;  /* 0x00000000003e782f */ /* 0x000fe400038c0000 */
[----:B------:R-:W-:Y:S01]  /*1b330*/  MOV R14, UR62 ;  /* 0x0000003e000e7c02 */ /* 0x000fe20008000f00 */
[----:B------:R-:W-:Y:S10]  /*1b340*/  ENDCOLLECTIVE ;  /* 0x000000000000791b */ /* 0x000ff40003800000 */
.L_x_574:
[----:B------:R-:W-:Y:S05]  /*1b350*/  BSYNC B0 ;  /* 0x0000000000007941 */ /* 0x000fea0003800000 */
.L_x_573:
[----:B------:R-:W-:Y:S05]  /*1b360*/  BRA `(.L_x_575) ;  /* 0xfffffff800f07947 */ /* 0x000fea000383ffff */
.L_x_566:
[----:B0-----:R0:W1:Y:S02]  /*1b370*/  SYNCS.PHASECHK.TRANS64.TRYWAIT P0, [R5+URZ], R2 ;  /* 0x00000002050075a7 */ /* 0x001064000800017f */
[----:B-1----:R-:W-:Y:S05]  /*1b380*/  @!P0 NANOSLEEP.SYNCS 0x989680 ;  /* 0x009896800000895d */ /* 0x002fea0003900000 */
[----:B------:R-:W1:Y:S02]  /*1b390*/  @!P0 SYNCS.PHASECHK.TRANS64 P0, [R5+URZ], R2 ;  /* 0x00000002050085a7 */ /* 0x000e64000800007f */
[----:B-1----:R-:W-:Y:S05]  /*1b3a0*/  @!P0 BRA `(.L_x_566) ;  /* 0xfffffffc00f08947 */ /* 0x002fea000383ffff */
[----:B------:R-:W-:Y:S05]  /*1b3b0*/  BRA `(.L_x_576) ;  /* 0xfffffffc00187947 */ /* 0x000fea000383ffff */
.L_x_567:
[----:B0-----:R0:W1:Y:S02]  /*1b3c0*/  SYNCS.PHASECHK.TRANS64.TRYWAIT P0, [R7+URZ], R0 ;  /* 0x00000000070075a7 */ /* 0x001064000800017f */
[----:B-1----:R-:W-:Y:S05]  /*1b3d0*/  @!P0 NANOSLEEP.SYNCS 0x989680 ;  /* 0x009896800000895d */ /* 0x002fea0003900000 */
[----:B------:R-:W1:Y:S02]  /*1b3e0*/  @!P0 SYNCS.PHASECHK.TRANS64 P0, [R7+URZ], R0 ;  /* 0x00000000070085a7 */ /* 0x000e64000800007f */
[----:B-1----:R-:W-:Y:S05]  /*1b3f0*/  @!P0 BRA `(.L_x_567) ;  /* 0xfffffffc00f08947 */ /* 0x002fea000383ffff */
[----:B------:R-:W-:Y:S05]  /*1b400*/  BRA `(.L_x_577) ;  /* 0xfffffffc00287947 */ /* 0x000fea000383ffff */
.L_x_578:
[----:B------:R-:W-:-:S00]  /*1b410*/  BRA `(.L_x_578) ;  /* 0xfffffffc00fc7947 */ /* 0x000fc0000383ffff */
[----:B------:R-:W-:-:S00]  /*1b420*/  NOP ;  /* 0x0000000000007918 */ /* 0x000fc00000000000 */
        /* <DEDUP_REMOVED lines=13> */
.L_x_579:


//--------------------- .nv.global.init           --------------------------
	.section	.nv.global.init,"aw",@progbits
.nv.global.init:
	.type		$str$22,@object
	.size		$str$22,($str$23 - $str$22)
$str$22:
        /*0000*/ 	.byte	0x6b, 0x5f, 0x74, 0x69, 0x6c, 0x65, 0x5f, 0x63, 0x6f, 0x75, 0x6e, 0x74, 0x20, 0x3e, 0x3d, 0x20
        /*0010*/ 	.byte	0x31, 0x00
	.type		$str$23,@object
	.size		$str$23,(__unnamed_1 - $str$23)
$str$23:
        /*0012*/ 	.byte	0x2f, 0x74, 0x6d, 0x70, 0x2f, 0x63, 0x75, 0x74, 0x6c, 0x61, 0x73, 0x73, 0x5f, 0x73, 0x77, 0x65
        /*0022*/ 	.byte	0x65, 0x70, 0x5f, 0x73, 0x72, 0x63, 0x2f, 0x69, 0x6e, 0x63, 0x6c, 0x75, 0x64, 0x65, 0x2f, 0x63
        /*0032*/ 	.byte	0x75, 0x74, 0x6c, 0x61, 0x73, 0x73, 0x2f, 0x67, 0x65, 0x6d, 0x6d, 0x2f, 0x63, 0x6f, 0x6c, 0x6c
        /*0042*/ 	.byte	0x65, 0x63, 0x74, 0x69, 0x76, 0x65, 0x2f, 0x73, 0x6d, 0x39, 0x30, 0x5f, 0x6d, 0x6d, 0x61, 0x5f
        /*0052*/ 	.byte	0x74, 0x6d, 0x61, 0x5f, 0x67, 0x6d, 0x6d, 0x61, 0x5f, 0x73, 0x73, 0x5f, 0x77, 0x61, 0x72, 0x70
        /*0062*/ 	.byte	0x73, 0x70, 0x65, 0x63, 0x69, 0x61, 0x6c, 0x69, 0x7a, 0x65, 0x64, 0x2e, 0x68, 0x70, 0x70, 0x00
	.type		__unnamed_1,@object
	.size		__unnamed_1,(.L_0 - __unnamed_1)
__unnamed_1:
        /* <DEDUP_REMOVED lines=179> */
        /*0ba2*/ 	.byte	0x74, 0x69, 0x74, 0x79, 0x5d, 0x00
.L_0:


//--------------------- .nv.shared._ZN7cutlass13device_kernelINS_4gemm6kernel13GemmUniversalIN4cute5tupleIJiiiiEEENS1_10collective13CollectiveMmaINS1_34MainloopSm90TmaGmmaWarpSpecializedILi3ENS5_IJNS4_1CILi2EEENSA_ILi4EEENSA_ILi1EEEEEENS1_35KernelTmaWarpSpecializedCooperativeEEENS5_IJNSA_ILi256EEESH_NSA_ILi32EEEEEENS_10tfloat32_tENS5_IJlSD_lEEESK_SL_NS4_8TiledMMAINS4_8MMA_AtomIJNS4_4SM904GMMA30MMA_64x256x8_F32TF32TF32_SS_TNILNSP_7ScaleInE1ELSR_1EEEEEENS4_6LayoutINS5_IJSB_SD_SD_EEENS5_IJSD_NSA_ILi0EEESW_EEEEENS5_IJNS4_10UnderscoreESZ_SZ_EEEEENS4_23SM90_TMA_LOAD_MULTICASTENS4_14ComposedLayoutINS4_7SwizzleILi3ELi4ELi3EEENS4_18smem_ptr_flag_bitsILi32EEENSU_INS5_IJNSA_ILi8EEESI_EEENS5_IJSI_SD_EEEEEEEvNS4_8identityES12_S1C_vS1D_EENS_8epilogue10collective6detail29Sm90TmaWarpSpecializedAdapterINS1G_15DefaultEpilogueISK_SL_SL_NS1F_6thread17LinearCombinationISK_Li1EffLNS1K_9ScaleType4KindE0ELNS_15FloatRoundStyleE2ESK_EENS1_15EpilogueDefaultEEEEEvvEEEEvNT_6ParamsE --------------------------
	.section	.nv.shared._ZN7cutlass13device_kernelINS_4gemm6kernel13GemmUniversalIN4cute5tupleIJiiiiEEENS1_10collective13CollectiveMmaINS1_34MainloopSm90TmaGmmaWarpSpecializedILi3ENS5_IJNS4_1CILi2EEENSA_ILi4EEENSA_ILi1EEEEEENS1_35KernelTmaWarpSpecializedCooperativeEEENS5_IJNSA_ILi256EEESH_NSA_ILi32EEEEEENS_10tfloat32_tENS5_IJlSD_lEEESK_SL_NS4_8TiledMMAINS4_8MMA_AtomIJNS4_4SM904GMMA30MMA_64x256x8_F32TF32TF32_SS_TNILNSP_7ScaleInE1ELSR_1EEEEEENS4_6LayoutINS5_IJSB_SD_SD_EEENS5_IJSD_NSA_ILi0EEESW_EEEEENS5_IJNS4_10UnderscoreESZ_SZ_EEEEENS4_23SM90_TMA_LOAD_MULTICASTENS4_14ComposedLayoutINS4_7SwizzleILi3ELi4ELi3EEENS4_18smem_ptr_flag_bitsILi32EEENSU_INS5_IJNSA_ILi8EEESI_EEENS5_IJSI_SD_EEEEEEEvNS4_8identityES12_S1C_vS1D_EENS_8epilogue10collective6detail29Sm90TmaWarpSpecializedAdapterINS1G_15DefaultEpilogueISK_SL_SL_NS1F_6thread17LinearCombinationISK_Li1EffLNS1K_9ScaleType4KindE0ELNS_15FloatRoundStyleE2ESK_EENS1_15EpilogueDefaultEEEEEvvEEEEvNT_6ParamsE,"aw",@nobits
	.sectionflags	@""
	.align	16
	.zero		1024


//--------------------- .nv.shared.reserved.0     --------------------------
	.section	.nv.shared.reserved.0,"aw",@nobits
	.weak		__nv_reservedSMEM_offset_0_alias
	.size		__nv_reservedSMEM_offset_0_alias, 0, 0
	.other		__nv_reservedSMEM_offset_0_alias,@"STO_CUDA_RESERVED_SHARED STV_DEFAULT"
__nv_reservedSMEM_offset_0_alias:
	.zero		0


//--------------------- .nv.global                --------------------------
	.section	.nv.global,"aw",@nobits
.nv.global:
	.type		_ZN40_INTERNAL_e9556d67_4_k_cu_475d3a35_246694cute1_E,@object
	.size		_ZN40_INTERNAL_e9556d67_4_k_cu_475d3a35_246694cute1_E,(_ZN40_INTERNAL_e9556d67_4_k_cu_475d3a35_246694cuda3std3__45__cpo6cbeginE - _ZN40_INTERNAL_e9556d67_4_k_cu_475d3a35_246694cute1_E)
_ZN40_INTERNAL_e9556d67_4_k_cu_475d3a35_246694cute1_E:
	.zero		1
	.type		_ZN40_INTERNAL_e9556d67_4_k_cu_475d3a35_246694cuda3std3__45__cpo6cbeginE,@object
	.size		_ZN40_INTERNAL_e9556d67_4_k_cu_475d3a35_246694cuda3std3__45__cpo6cbeginE,(_ZN40_INTERNAL_e9556d67_4_k_cu_475d3a35_246694cuda3std3__48in_placeE - _ZN40_INTERNAL_e9556d67_4_k_cu_475d3a35_246694cuda3std3__45__cpo6cbeginE)
_ZN40_INTERNAL_e9556d67_4_k_cu_475d3a35_246694cuda3std3__45__cpo6cbeginE:
	.zero		1
	.type		_ZN40_INTERNAL_e9556d67_4_k_cu_475d3a35_246694cuda3std3__48in_placeE,@object
	.size		_ZN40_INTERNAL_e9556d67_4_k_cu_475d3a35_246694cuda3std3__48in_placeE,(_ZN40_INTERNAL_e9556d67_4_k_cu_475d3a35_246694cuda3std6ranges3__45__cpo9iter_moveE - _ZN40_INTERNAL_e9556d67_4_k_cu_475d3a35_246694cuda3std3__48in_placeE)
_ZN40_INTERNAL_e9556d67_4_k_cu_475d3a35_246694cuda3std3__48in_placeE:
	.zero		1
	.type		_ZN40_INTERNAL_e9556d67_4_k_cu_475d3a35_246694cuda3std6ranges3__45__cpo9iter_moveE,@object
	.size		_ZN40_INTERNAL_e9556d67_4_k_cu_475d3a35_246694cuda3std6ranges3__45__cpo9iter_moveE,(_ZN40_INTERNAL_e9556d67_4_k_cu_475d3a35_246694cuda3std3__45__cpo5beginE - _ZN40_INTERNAL_e9556d67_4_k_cu_475d3a35_246694cuda3std6ranges3__45__cpo9iter_moveE)
_ZN40_INTERNAL_e9556d67_4_k_cu_475d3a35_246694cuda3std6ranges3__45__cpo9iter_moveE:
	.zero		1
	.type		_ZN40_INTERNAL_e9556d67_4_k_cu_475d3a35_246694cuda3std3__45__cpo5beginE,@object
	.size		_ZN40_INTERNAL_e9556d67_4_k_cu_475d3a35_246694cuda3std3__45__cpo5beginE,(_ZN40_INTERNAL_e9556d67_4_k_cu_475d3a35_246694cuda3std3__442_GLOBAL__N__e9556d67_4_k_cu_475d3a35_246696ignoreE - _ZN40_INTERNAL_e9556d67_4_k_cu_475d3a35_246694cuda3std3__45__cpo5beginE)
_ZN40_INTERNAL_e9556d67_4_k_cu_475d3a35_246694cuda3std3__45__cpo5beginE:
	.zero		1
	.type		_ZN40_INTERNAL_e9556d67_4_k_cu_475d3a35_246694cuda3std3__442_GLOBAL__N__e9556d67_4_k_cu_475d3a35_246696ignoreE,@object
	.size		_ZN40_INTERNAL_e9556d67_4_k_cu_475d3a35_246694cuda3std3__442_GLOBAL__N__e9556d67_4_k_cu_475d3a35_246696ignoreE,(_ZN40_INTERNAL_e9556d67_4_k_cu_475d3a35_246694cute7productE - _ZN40_INTERNAL_e9556d67_4_k_cu_475d3a35_246694cuda3std3__442_GLOBAL__N__e9556d67_4_k_cu_475d3a35_246696ignoreE)
_ZN40_INTERNAL_e9556d67_4_k_cu_475d3a35_246694cuda3std3__442_GLOBAL__N__e9556d67_4_k_cu_475d3a35_246696ignoreE:
	.zero		1
	.type		_ZN40_INTERNAL_e9556d67_4_k_cu_475d3a35_246694cute7productE,@object
	.size		_ZN40_INTERNAL_e9556d67_4_k_cu_475d3a35_246694cute7productE,(_ZN40_INTERNAL_e9556d67_4_k_cu_475d3a35_246694cuda3std3__45__cpo3endE - _ZN40_INTERNAL_e9556d67_4_k_cu_475d3a35_246694cute7productE)
_ZN40_INTERNAL_e9556d67_4_k_cu_475d3a35_246694cute7productE:
	.zero		1
	.type		_ZN40_INTERNAL_e9556d67_4_k_cu_475d3a35_246694cuda3std3__45__cpo3endE,@object
	.size		_ZN40_INTERNAL_e9556d67_4_k_cu_475d3a35_246694cuda3std3__45__cpo3endE,(_ZN40_INTERNAL_e9556d67_4_k_cu_475d3a35_246694cuda3std3__419piecewise_constructE - _ZN40_INTERNAL_e9556d67_4_k_cu_475d3a35_246694cuda3std3__45__cpo3endE)
_ZN40_INTERNAL_e9556d67_4_k_cu_475d3a35_246694cuda3std3__45__cpo3endE:
	.zero		1
	.type		_ZN40_INTERNAL_e9556d67_4_k_cu_475d3a35_246694cuda3std3__419piecewise_constructE,@object
	.size		_ZN40_INTERNAL_e9556d67_4_k_cu_475d3a35_246694cuda3std3__419piecewise_constructE,(_ZN40_INTERNAL_e9556d67_4_k_cu_475d3a35_246694cuda3std3__45__cpo4cendE - _ZN40_INTERNAL_e9556d67_4_k_cu_475d3a35_246694cuda3std3__419piecewise_constructE)
_ZN40_INTERNAL_e9556d67_4_k_cu_475d3a35_246694cuda3std3__419piecewise_constructE:
	.zero		1
	.type		_ZN40_INTERNAL_e9556d67_4_k_cu_475d3a35_246694cuda3std3__45__cpo4cendE,@object
	.size		_ZN40_INTERNAL_e9556d67_4_k_cu_475d3a35_246694cuda3std3__45__cpo4cendE,(_ZN40_INTERNAL_e9556d67_4_k_cu_475d3a35_246694cuda3std6ranges3__45__cpo4swapE - _ZN40_INTERNAL_e9556d67_4_k_cu_475d3a35_246694cuda3std3__45__cpo4cendE)
_ZN40_INTERNAL_e9556d67_4_k_cu_475d3a35_246694cuda3std3__45__cpo4cendE:
	.zero		1
	.type		_ZN40_INTERNAL_e9556d67_4_k_cu_475d3a35_246694cuda3std6ranges3__45__cpo4swapE,@object
	.size		_ZN40_INTERNAL_e9556d67_4_k_cu_475d3a35_246694cuda3std6ranges3__45__cpo4swapE,(.L_8 - _ZN40_INTERNAL_e9556d67_4_k_cu_475d3a35_246694cuda3std6ranges3__45__cpo4swapE)
_ZN40_INTERNAL_e9556d67_4_k_cu_475d3a35_246694cuda3std6ranges3__45__cpo4swapE:
	.zero		1
.L_8:


//--------------------- .nv.constant0._ZN7cutlass13device_kernelINS_4gemm6kernel13GemmUniversalIN4cute5tupleIJiiiiEEENS1_10collective13CollectiveMmaINS1_34MainloopSm90TmaGmmaWarpSpecializedILi3ENS5_IJNS4_1CILi2EEENSA_ILi4EEENSA_ILi1EEEEEENS1_35KernelTmaWarpSpecializedCooperativeEEENS5_IJNSA_ILi256EEESH_NSA_ILi32EEEEEENS_10tfloat32_tENS5_IJlSD_lEEESK_SL_NS4_8TiledMMAINS4_8MMA_AtomIJNS4_4SM904GMMA30MMA_64x256x8_F32TF32TF32_SS_TNILNSP_7ScaleInE1ELSR_1EEEEEENS4_6LayoutINS5_IJSB_SD_SD_EEENS5_IJSD_NSA_ILi0EEESW_EEEEENS5_IJNS4_10UnderscoreESZ_SZ_EEEEENS4_23SM90_TMA_LOAD_MULTICASTENS4_14ComposedLayoutINS4_7SwizzleILi3ELi4ELi3EEENS4_18smem_ptr_flag_bitsILi32EEENSU_INS5_IJNSA_ILi8EEESI_EEENS5_IJSI_SD_EEEEEEEvNS4_8identityES12_S1C_vS1D_EENS_8epilogue10collective6detail29Sm90TmaWarpSpecializedAdapterINS1G_15DefaultEpilogueISK_SL_SL_NS1F_6thread17LinearCombinationISK_Li1EffLNS1K_9ScaleType4KindE0ELNS_15FloatRoundStyleE2ESK_EENS1_15EpilogueDefaultEEEEEvvEEEEvNT_6ParamsE --------------------------
	.section	.nv.constant0._ZN7cutlass13device_kernelINS_4gemm6kernel13GemmUniversalIN4cute5tupleIJiiiiEEENS1_10collective13CollectiveMmaINS1_34MainloopSm90TmaGmmaWarpSpecializedILi3ENS5_IJNS4_1CILi2EEENSA_ILi4EEENSA_ILi1EEEEEENS1_35KernelTmaWarpSpecializedCooperativeEEENS5_IJNSA_ILi256EEESH_NSA_ILi32EEEEEENS_10tfloat32_tENS5_IJlSD_lEEESK_SL_NS4_8TiledMMAINS4_8MMA_AtomIJNS4_4SM904GMMA30MMA_64x256x8_F32TF32TF32_SS_TNILNSP_7ScaleInE1ELSR_1EEEEEENS4_6LayoutINS5_IJSB_SD_SD_EEENS5_IJSD_NSA_ILi0EEESW_EEEEENS5_IJNS4_10UnderscoreESZ_SZ_EEEEENS4_23SM90_TMA_LOAD_MULTICASTENS4_14ComposedLayoutINS4_7SwizzleILi3ELi4ELi3EEENS4_18smem_ptr_flag_bitsILi32EEENSU_INS5_IJNSA_ILi8EEESI_EEENS5_IJSI_SD_EEEEEEEvNS4_8identityES12_S1C_vS1D_EENS_8epilogue10collective6detail29Sm90TmaWarpSpecializedAdapterINS1G_15DefaultEpilogueISK_SL_SL_NS1F_6thread17LinearCombinationISK_Li1EffLNS1K_9ScaleType4KindE0ELNS_15FloatRoundStyleE2ESK_EENS1_15EpilogueDefaultEEEEEvvEEEEvNT_6ParamsE,"a",@progbits
	.sectionflags	@""
	.align	4
.nv.constant0._ZN7cutlass13device_kernelINS_4gemm6kernel13GemmUniversalIN4cute5tupleIJiiiiEEENS1_10collective13CollectiveMmaINS1_34MainloopSm90TmaGmmaWarpSpecializedILi3ENS5_IJNS4_1CILi2EEENSA_ILi4EEENSA_ILi1EEEEEENS1_35KernelTmaWarpSpecializedCooperativeEEENS5_IJNSA_ILi256EEESH_NSA_ILi32EEEEEENS_10tfloat32_tENS5_IJlSD_lEEESK_SL_NS4_8TiledMMAINS4_8MMA_AtomIJNS4_4SM904GMMA30MMA_64x256x8_F32TF32TF32_SS_TNILNSP_7ScaleInE1ELSR_1EEEEEENS4_6LayoutINS5_IJSB_SD_SD_EEENS5_IJSD_NSA_ILi0EEESW_EEEEENS5_IJNS4_10UnderscoreESZ_SZ_EEEEENS4_23SM90_TMA_LOAD_MULTICASTENS4_14ComposedLayoutINS4_7SwizzleILi3ELi4ELi3EEENS4_18smem_ptr_flag_bitsILi32EEENSU_INS5_IJNSA_ILi8EEESI_EEENS5_IJSI_SD_EEEEEEEvNS4_8identityES12_S1C_vS1D_EENS_8epilogue10collective6detail29Sm90TmaWarpSpecializedAdapterINS1G_15DefaultEpilogueISK_SL_SL_NS1F_6thread17LinearCombinationISK_Li1EffLNS1K_9ScaleType4KindE0ELNS_15FloatRoundStyleE2ESK_EENS1_15EpilogueDefaultEEEEEvvEEEEvNT_6ParamsE:
	.zero		1664


//--------------------- SYMBOLS --------------------------

	.type		.nv.reservedSmem.offset0,@object
	.size		.nv.reservedSmem.offset0,0x4
	.type		__assertfail,@function
